//
// Generated by NVIDIA NVVM Compiler
//
// Compiler Build ID: CL-36424714
// Cuda compilation tools, release 13.0, V13.0.88
// Based on NVVM 20.0.0
//

.version 9.0
.target sm_100
.address_size 64

	// .globl	_Z18findMaxIndexKernelP7double2PiPdiiS1_
.func  (.param .b64 func_retval0) __internal_accurate_pow
(
	.param .b64 __internal_accurate_pow_param_0
)
;
// _ZZ18findMaxIndexKernelP7double2PiPdiiS1_E11sharedArray has been demoted
// _ZZ18findMaxIndexKernelP7double2PiPdiiS1_E11sharedIndex has been demoted
.extern .shared .align 16 .b8 shared_memory[];
.extern .shared .align 16 .b8 shared_mem[];

.visible .entry _Z18findMaxIndexKernelP7double2PiPdiiS1_(
	.param .u64 .ptr .align 1 _Z18findMaxIndexKernelP7double2PiPdiiS1__param_0,
	.param .u64 .ptr .align 1 _Z18findMaxIndexKernelP7double2PiPdiiS1__param_1,
	.param .u64 .ptr .align 1 _Z18findMaxIndexKernelP7double2PiPdiiS1__param_2,
	.param .u32 _Z18findMaxIndexKernelP7double2PiPdiiS1__param_3,
	.param .u32 _Z18findMaxIndexKernelP7double2PiPdiiS1__param_4,
	.param .u64 .ptr .align 1 _Z18findMaxIndexKernelP7double2PiPdiiS1__param_5
)
{
	.reg .pred 	%p<9>;
	.reg .b32 	%r<24>;
	.reg .b64 	%rd<16>;
	.reg .b64 	%fd<9>;
	// demoted variable
	.shared .align 16 .b8 _ZZ18findMaxIndexKernelP7double2PiPdiiS1_E11sharedArray[16384];
	// demoted variable
	.shared .align 4 .b8 _ZZ18findMaxIndexKernelP7double2PiPdiiS1_E11sharedIndex[4096];
	ld.param.u64 	%rd1, [_Z18findMaxIndexKernelP7double2PiPdiiS1__param_0];
	ld.param.u64 	%rd2, [_Z18findMaxIndexKernelP7double2PiPdiiS1__param_1];
	ld.param.u64 	%rd3, [_Z18findMaxIndexKernelP7double2PiPdiiS1__param_2];
	ld.param.u32 	%r9, [_Z18findMaxIndexKernelP7double2PiPdiiS1__param_3];
	ld.param.u32 	%r10, [_Z18findMaxIndexKernelP7double2PiPdiiS1__param_4];
	ld.param.u64 	%rd4, [_Z18findMaxIndexKernelP7double2PiPdiiS1__param_5];
	mov.u32 	%r1, %tid.x;
	mov.u32 	%r11, %ctaid.x;
	mov.u32 	%r23, %ntid.x;
	mad.lo.s32 	%r3, %r11, %r23, %r1;
	setp.ge.s32 	%p1, %r3, %r9;
	shl.b32 	%r12, %r1, 4;
	mov.u32 	%r13, _ZZ18findMaxIndexKernelP7double2PiPdiiS1_E11sharedArray;
	add.s32 	%r4, %r13, %r12;
	shl.b32 	%r14, %r1, 2;
	mov.u32 	%r15, _ZZ18findMaxIndexKernelP7double2PiPdiiS1_E11sharedIndex;
	add.s32 	%r5, %r15, %r14;
	@%p1 bra 	$L__BB0_2;
	cvta.to.global.u64 	%rd5, %rd1;
	mul.wide.s32 	%rd6, %r3, 16;
	add.s64 	%rd7, %rd5, %rd6;
	ld.global.v2.f64 	{%fd4, %fd5}, [%rd7];
	st.shared.v2.f64 	[%r4], {%fd4, %fd5};
	st.shared.u32 	[%r5], %r3;
	bra.uni 	$L__BB0_3;
$L__BB0_2:
	mov.f64 	%fd2, 0d0000000000000000;
	mov.f64 	%fd3, 0dC058C00000000000;
	st.shared.v2.f64 	[%r4], {%fd3, %fd2};
	mov.b32 	%r16, -1;
	st.shared.u32 	[%r5], %r16;
$L__BB0_3:
	bar.sync 	0;
	setp.lt.u32 	%p2, %r23, 2;
	@%p2 bra 	$L__BB0_8;
$L__BB0_4:
	mov.u32 	%r6, %r23;
	shr.u32 	%r23, %r6, 1;
	setp.ge.u32 	%p3, %r1, %r23;
	add.s32 	%r17, %r23, %r3;
	setp.ge.s32 	%p4, %r17, %r9;
	or.pred  	%p5, %p3, %p4;
	@%p5 bra 	$L__BB0_7;
	ld.shared.f64 	%fd6, [%r4];
	shl.b32 	%r18, %r23, 4;
	add.s32 	%r8, %r4, %r18;
	ld.shared.f64 	%fd1, [%r8];
	setp.geu.f64 	%p6, %fd6, %fd1;
	@%p6 bra 	$L__BB0_7;
	ld.shared.f64 	%fd7, [%r8+8];
	st.shared.v2.f64 	[%r4], {%fd1, %fd7};
	shl.b32 	%r19, %r23, 2;
	add.s32 	%r20, %r5, %r19;
	ld.shared.u32 	%r21, [%r20];
	st.shared.u32 	[%r5], %r21;
$L__BB0_7:
	bar.sync 	0;
	setp.gt.u32 	%p7, %r6, 3;
	@%p7 bra 	$L__BB0_4;
$L__BB0_8:
	setp.ne.s32 	%p8, %r1, 0;
	@%p8 bra 	$L__BB0_10;
	ld.shared.u32 	%r22, [_ZZ18findMaxIndexKernelP7double2PiPdiiS1_E11sharedIndex];
	cvta.to.global.u64 	%rd8, %rd2;
	mul.wide.s32 	%rd9, %r10, 4;
	add.s64 	%rd10, %rd8, %rd9;
	st.global.u32 	[%rd10], %r22;
	ld.shared.f64 	%fd8, [_ZZ18findMaxIndexKernelP7double2PiPdiiS1_E11sharedArray];
	cvta.to.global.u64 	%rd11, %rd3;
	mul.wide.s32 	%rd12, %r10, 8;
	add.s64 	%rd13, %rd11, %rd12;
	st.global.f64 	[%rd13], %fd8;
	cvta.to.global.u64 	%rd14, %rd4;
	add.s64 	%rd15, %rd14, %rd9;
	st.global.u32 	[%rd15], %r10;
$L__BB0_10:
	ret;

}
	// .globl	_Z11compute_idxiPiS_ixS_
.visible .entry _Z11compute_idxiPiS_ixS_(
	.param .u32 _Z11compute_idxiPiS_ixS__param_0,
	.param .u64 .ptr .align 1 _Z11compute_idxiPiS_ixS__param_1,
	.param .u64 .ptr .align 1 _Z11compute_idxiPiS_ixS__param_2,
	.param .u32 _Z11compute_idxiPiS_ixS__param_3,
	.param .u64 _Z11compute_idxiPiS_ixS__param_4,
	.param .u64 .ptr .align 1 _Z11compute_idxiPiS_ixS__param_5
)
{
	.reg .pred 	%p<31>;
	.reg .b32 	%r<335>;
	.reg .b64 	%rd<63>;

	ld.param.u32 	%r78, [_Z11compute_idxiPiS_ixS__param_0];
	ld.param.u64 	%rd7, [_Z11compute_idxiPiS_ixS__param_1];
	ld.param.u64 	%rd8, [_Z11compute_idxiPiS_ixS__param_2];
	ld.param.u32 	%r79, [_Z11compute_idxiPiS_ixS__param_3];
	ld.param.u64 	%rd9, [_Z11compute_idxiPiS_ixS__param_4];
	ld.param.u64 	%rd6, [_Z11compute_idxiPiS_ixS__param_5];
	cvta.to.global.u64 	%rd1, %rd7;
	cvta.to.global.u64 	%rd2, %rd8;
	mov.u32 	%r80, %ntid.x;
	mov.u32 	%r81, %ctaid.x;
	mov.u32 	%r82, %tid.x;
	mad.lo.s32 	%r1, %r80, %r81, %r82;
	mul.lo.s32 	%r2, %r79, %r1;
	cvt.u32.u64 	%r83, %rd9;
	mul.lo.s32 	%r84, %r78, %r83;
	shl.b32 	%r3, %r84, 1;
	cvt.s64.s32 	%rd10, %r1;
	setp.le.s64 	%p2, %rd9, %rd10;
	@%p2 bra 	$L__BB1_41;
	setp.lt.s32 	%p3, %r79, 1;
	@%p3 bra 	$L__BB1_22;
	and.b32  	%r4, %r79, 3;
	setp.lt.u32 	%p4, %r79, 4;
	mov.u32 	%r303, %r79;
	mov.u32 	%r306, %r1;
	@%p4 bra 	$L__BB1_5;
	and.b32  	%r5, %r79, 2147483644;
	add.s32 	%r6, %r2, -1;
	mov.b32 	%r307, 0;
	cvt.s64.s32 	%rd13, %r2;
	mov.u32 	%r305, %r79;
	mov.u32 	%r306, %r1;
$L__BB1_4:
	.pragma "nounroll";
	add.s32 	%r86, %r305, %r6;
	mul.wide.s32 	%rd11, %r86, 4;
	add.s64 	%rd12, %rd1, %rd11;
	shr.u32 	%r87, %r306, 31;
	add.s32 	%r88, %r306, %r87;
	and.b32  	%r89, %r88, -2;
	sub.s32 	%r90, %r306, %r89;
	st.global.u32 	[%rd12], %r90;
	shr.s32 	%r91, %r88, 1;
	shr.u32 	%r92, %r88, 31;
	add.s32 	%r93, %r91, %r92;
	and.b32  	%r94, %r93, -2;
	sub.s32 	%r95, %r91, %r94;
	st.global.u32 	[%rd12+-4], %r95;
	shr.s32 	%r96, %r306, 31;
	shr.u32 	%r97, %r96, 30;
	add.s32 	%r98, %r306, %r97;
	shr.s32 	%r99, %r98, 2;
	shr.u32 	%r100, %r98, 31;
	add.s32 	%r101, %r99, %r100;
	and.b32  	%r102, %r101, -2;
	sub.s32 	%r103, %r99, %r102;
	st.global.u32 	[%rd12+-8], %r103;
	shr.u32 	%r104, %r96, 29;
	add.s32 	%r105, %r306, %r104;
	shr.s32 	%r106, %r105, 3;
	add.s32 	%r303, %r305, -4;
	shr.u32 	%r107, %r105, 31;
	add.s32 	%r108, %r106, %r107;
	and.b32  	%r109, %r108, -2;
	sub.s32 	%r110, %r106, %r109;
	cvt.s64.s32 	%rd14, %r305;
	add.s64 	%rd15, %rd14, %rd13;
	shl.b64 	%rd16, %rd15, 2;
	add.s64 	%rd17, %rd1, %rd16;
	st.global.u32 	[%rd17+-16], %r110;
	shr.u32 	%r111, %r96, 28;
	add.s32 	%r112, %r306, %r111;
	shr.s32 	%r306, %r112, 4;
	add.s32 	%r307, %r307, 4;
	setp.eq.s32 	%p5, %r307, %r5;
	mov.u32 	%r305, %r303;
	@%p5 bra 	$L__BB1_5;
	bra.uni 	$L__BB1_4;
$L__BB1_5:
	setp.eq.s32 	%p6, %r4, 0;
	@%p6 bra 	$L__BB1_10;
	setp.eq.s32 	%p7, %r4, 1;
	@%p7 bra 	$L__BB1_8;
	cvt.s64.s32 	%rd18, %r2;
	cvt.s64.s32 	%rd19, %r303;
	add.s64 	%rd20, %rd19, %rd18;
	shl.b64 	%rd21, %rd20, 2;
	add.s64 	%rd22, %rd1, %rd21;
	shr.u32 	%r113, %r306, 31;
	add.s32 	%r114, %r306, %r113;
	and.b32  	%r115, %r114, -2;
	sub.s32 	%r116, %r306, %r115;
	st.global.u32 	[%rd22+-4], %r116;
	shr.s32 	%r117, %r114, 1;
	add.s32 	%r303, %r303, -2;
	shr.u32 	%r118, %r114, 31;
	add.s32 	%r119, %r117, %r118;
	and.b32  	%r120, %r119, -2;
	sub.s32 	%r121, %r117, %r120;
	st.global.u32 	[%rd22+-8], %r121;
	shr.s32 	%r122, %r306, 31;
	shr.u32 	%r123, %r122, 30;
	add.s32 	%r124, %r306, %r123;
	shr.s32 	%r306, %r124, 2;
$L__BB1_8:
	and.b32  	%r125, %r79, 1;
	setp.eq.b32 	%p8, %r125, 1;
	not.pred 	%p9, %p8;
	@%p9 bra 	$L__BB1_10;
	shr.u32 	%r126, %r306, 31;
	add.s32 	%r127, %r306, %r126;
	and.b32  	%r128, %r127, -2;
	sub.s32 	%r129, %r306, %r128;
	cvt.s64.s32 	%rd23, %r2;
	cvt.s64.s32 	%rd24, %r303;
	add.s64 	%rd25, %rd24, %rd23;
	shl.b64 	%rd26, %rd25, 2;
	add.s64 	%rd27, %rd1, %rd26;
	st.global.u32 	[%rd27+-4], %r129;
$L__BB1_10:
	and.b32  	%r13, %r79, 15;
	setp.lt.u32 	%p10, %r79, 16;
	mov.b32 	%r308, 0;
	@%p10 bra 	$L__BB1_13;
	and.b32  	%r308, %r79, 2147483632;
	mov.b32 	%r332, 0;
$L__BB1_12:
	.pragma "nounroll";
	add.s32 	%r132, %r332, %r2;
	mul.wide.s32 	%rd28, %r132, 4;
	add.s64 	%rd29, %rd1, %rd28;
	ld.global.u32 	%r133, [%rd29];
	add.s64 	%rd30, %rd2, %rd28;
	st.global.u32 	[%rd30], %r133;
	ld.global.u32 	%r134, [%rd29+4];
	st.global.u32 	[%rd30+4], %r134;
	ld.global.u32 	%r135, [%rd29+8];
	st.global.u32 	[%rd30+8], %r135;
	ld.global.u32 	%r136, [%rd29+12];
	st.global.u32 	[%rd30+12], %r136;
	ld.global.u32 	%r137, [%rd29+16];
	st.global.u32 	[%rd30+16], %r137;
	ld.global.u32 	%r138, [%rd29+20];
	st.global.u32 	[%rd30+20], %r138;
	ld.global.u32 	%r139, [%rd29+24];
	st.global.u32 	[%rd30+24], %r139;
	ld.global.u32 	%r140, [%rd29+28];
	st.global.u32 	[%rd30+28], %r140;
	ld.global.u32 	%r141, [%rd29+32];
	st.global.u32 	[%rd30+32], %r141;
	ld.global.u32 	%r142, [%rd29+36];
	st.global.u32 	[%rd30+36], %r142;
	ld.global.u32 	%r143, [%rd29+40];
	st.global.u32 	[%rd30+40], %r143;
	ld.global.u32 	%r144, [%rd29+44];
	st.global.u32 	[%rd30+44], %r144;
	ld.global.u32 	%r145, [%rd29+48];
	st.global.u32 	[%rd30+48], %r145;
	ld.global.u32 	%r146, [%rd29+52];
	st.global.u32 	[%rd30+52], %r146;
	ld.global.u32 	%r147, [%rd29+56];
	st.global.u32 	[%rd30+56], %r147;
	ld.global.u32 	%r148, [%rd29+60];
	st.global.u32 	[%rd30+60], %r148;
	add.s32 	%r332, %r332, 16;
	setp.eq.s32 	%p11, %r332, %r308;
	@%p11 bra 	$L__BB1_13;
	bra.uni 	$L__BB1_12;
$L__BB1_13:
	setp.eq.s32 	%p12, %r13, 0;
	@%p12 bra 	$L__BB1_22;
	and.b32  	%r22, %r79, 7;
	setp.lt.u32 	%p13, %r13, 8;
	@%p13 bra 	$L__BB1_16;
	add.s32 	%r149, %r308, %r2;
	mul.wide.s32 	%rd31, %r149, 4;
	add.s64 	%rd32, %rd1, %rd31;
	ld.global.u32 	%r150, [%rd32];
	add.s64 	%rd33, %rd2, %rd31;
	st.global.u32 	[%rd33], %r150;
	ld.global.u32 	%r151, [%rd32+4];
	st.global.u32 	[%rd33+4], %r151;
	ld.global.u32 	%r152, [%rd32+8];
	st.global.u32 	[%rd33+8], %r152;
	ld.global.u32 	%r153, [%rd32+12];
	st.global.u32 	[%rd33+12], %r153;
	ld.global.u32 	%r154, [%rd32+16];
	st.global.u32 	[%rd33+16], %r154;
	ld.global.u32 	%r155, [%rd32+20];
	st.global.u32 	[%rd33+20], %r155;
	ld.global.u32 	%r156, [%rd32+24];
	st.global.u32 	[%rd33+24], %r156;
	ld.global.u32 	%r157, [%rd32+28];
	st.global.u32 	[%rd33+28], %r157;
	add.s32 	%r308, %r308, 8;
$L__BB1_16:
	setp.eq.s32 	%p14, %r22, 0;
	@%p14 bra 	$L__BB1_22;
	setp.lt.u32 	%p15, %r22, 4;
	@%p15 bra 	$L__BB1_19;
	add.s32 	%r158, %r308, %r2;
	mul.wide.s32 	%rd34, %r158, 4;
	add.s64 	%rd35, %rd1, %rd34;
	ld.global.u32 	%r159, [%rd35];
	add.s64 	%rd36, %rd2, %rd34;
	st.global.u32 	[%rd36], %r159;
	ld.global.u32 	%r160, [%rd35+4];
	st.global.u32 	[%rd36+4], %r160;
	ld.global.u32 	%r161, [%rd35+8];
	st.global.u32 	[%rd36+8], %r161;
	ld.global.u32 	%r162, [%rd35+12];
	st.global.u32 	[%rd36+12], %r162;
	add.s32 	%r308, %r308, 4;
$L__BB1_19:
	setp.eq.s32 	%p16, %r4, 0;
	@%p16 bra 	$L__BB1_22;
	mov.b32 	%r312, 0;
$L__BB1_21:
	.pragma "nounroll";
	add.s32 	%r164, %r308, %r2;
	mul.wide.s32 	%rd37, %r164, 4;
	add.s64 	%rd38, %rd1, %rd37;
	ld.global.u32 	%r165, [%rd38];
	add.s64 	%rd39, %rd2, %rd37;
	st.global.u32 	[%rd39], %r165;
	add.s32 	%r308, %r308, 1;
	add.s32 	%r312, %r312, 1;
	setp.ne.s32 	%p17, %r312, %r4;
	@%p17 bra 	$L__BB1_21;
$L__BB1_22:
	setp.lt.s32 	%p18, %r79, 1;
	add.s32 	%r166, %r2, %r78;
	mul.wide.s32 	%rd40, %r166, 4;
	add.s64 	%rd3, %rd2, %rd40;
	shl.b32 	%r31, %r1, 1;
	shl.b32 	%r167, %r1, 3;
	mov.u32 	%r168, shared_memory;
	add.s32 	%r32, %r168, %r167;
	@%p18 bra 	$L__BB1_39;
	and.b32  	%r33, %r79, 15;
	and.b32  	%r34, %r79, 7;
	add.s32 	%r35, %r2, -1;
	and.b32  	%r36, %r79, 3;
	cvt.s64.s32 	%rd4, %r2;
	and.b32  	%r173, %r79, 2147483632;
	neg.s32 	%r37, %r173;
	mad.lo.s32 	%r174, %r79, %r1, %r79;
	add.s32 	%r38, %r174, -1;
	mov.b32 	%r313, 0;
	mov.pred 	%p30, -1;
$L__BB1_24:
	mov.pred 	%p1, %p30;
	setp.lt.u32 	%p20, %r79, 16;
	st.global.u32 	[%rd3], %r313;
	mov.b32 	%r331, 0;
	mov.b32 	%r321, 1;
	mov.u32 	%r320, %r79;
	@%p20 bra 	$L__BB1_27;
	mov.b32 	%r331, 0;
	mov.b32 	%r321, 1;
	mov.u32 	%r314, %r38;
	mov.u32 	%r315, %r37;
	mov.u32 	%r320, %r79;
$L__BB1_26:
	.pragma "nounroll";
	cvt.s64.s32 	%rd41, %r320;
	add.s64 	%rd42, %rd4, %rd41;
	shl.b64 	%rd43, %rd42, 2;
	add.s64 	%rd44, %rd2, %rd43;
	mul.wide.s32 	%rd45, %r314, 4;
	add.s64 	%rd46, %rd2, %rd45;
	ld.global.u32 	%r180, [%rd46];
	mad.lo.s32 	%r181, %r180, %r321, %r331;
	ld.global.u32 	%r182, [%rd46+-4];
	mul.lo.s32 	%r183, %r321, %r182;
	shl.b32 	%r184, %r183, 1;
	add.s32 	%r185, %r184, %r181;
	ld.global.u32 	%r186, [%rd46+-8];
	mul.lo.s32 	%r187, %r321, %r186;
	shl.b32 	%r188, %r187, 2;
	add.s32 	%r189, %r188, %r185;
	ld.global.u32 	%r190, [%rd46+-12];
	mul.lo.s32 	%r191, %r321, %r190;
	shl.b32 	%r192, %r191, 3;
	add.s32 	%r193, %r192, %r189;
	ld.global.u32 	%r194, [%rd46+-16];
	mul.lo.s32 	%r195, %r321, %r194;
	shl.b32 	%r196, %r195, 4;
	add.s32 	%r197, %r196, %r193;
	ld.global.u32 	%r198, [%rd46+-20];
	mul.lo.s32 	%r199, %r321, %r198;
	shl.b32 	%r200, %r199, 5;
	add.s32 	%r201, %r200, %r197;
	ld.global.u32 	%r202, [%rd46+-24];
	mul.lo.s32 	%r203, %r321, %r202;
	shl.b32 	%r204, %r203, 6;
	add.s32 	%r205, %r204, %r201;
	ld.global.u32 	%r206, [%rd46+-28];
	mul.lo.s32 	%r207, %r321, %r206;
	shl.b32 	%r208, %r207, 7;
	add.s32 	%r209, %r208, %r205;
	ld.global.u32 	%r210, [%rd46+-32];
	mul.lo.s32 	%r211, %r321, %r210;
	shl.b32 	%r212, %r211, 8;
	add.s32 	%r213, %r212, %r209;
	ld.global.u32 	%r214, [%rd46+-36];
	mul.lo.s32 	%r215, %r321, %r214;
	shl.b32 	%r216, %r215, 9;
	add.s32 	%r217, %r216, %r213;
	ld.global.u32 	%r218, [%rd46+-40];
	mul.lo.s32 	%r219, %r321, %r218;
	shl.b32 	%r220, %r219, 10;
	add.s32 	%r221, %r220, %r217;
	ld.global.u32 	%r222, [%rd46+-44];
	mul.lo.s32 	%r223, %r321, %r222;
	shl.b32 	%r224, %r223, 11;
	add.s32 	%r225, %r224, %r221;
	ld.global.u32 	%r226, [%rd46+-48];
	mul.lo.s32 	%r227, %r321, %r226;
	shl.b32 	%r228, %r227, 12;
	add.s32 	%r229, %r228, %r225;
	ld.global.u32 	%r230, [%rd46+-52];
	mul.lo.s32 	%r231, %r321, %r230;
	shl.b32 	%r232, %r231, 13;
	add.s32 	%r233, %r232, %r229;
	ld.global.u32 	%r234, [%rd46+-56];
	mul.lo.s32 	%r235, %r321, %r234;
	shl.b32 	%r236, %r235, 14;
	add.s32 	%r237, %r236, %r233;
	add.s32 	%r320, %r320, -16;
	ld.global.u32 	%r238, [%rd44+-64];
	mul.lo.s32 	%r239, %r321, %r238;
	shl.b32 	%r240, %r239, 15;
	add.s32 	%r331, %r240, %r237;
	shl.b32 	%r321, %r321, 16;
	add.s32 	%r315, %r315, 16;
	add.s32 	%r314, %r314, -16;
	setp.ne.s32 	%p21, %r315, 0;
	@%p21 bra 	$L__BB1_26;
$L__BB1_27:
	setp.eq.s32 	%p22, %r33, 0;
	@%p22 bra 	$L__BB1_37;
	add.s32 	%r242, %r33, -1;
	setp.lt.u32 	%p23, %r242, 7;
	@%p23 bra 	$L__BB1_30;
	add.s32 	%r243, %r320, %r35;
	mul.wide.s32 	%rd47, %r243, 4;
	add.s64 	%rd48, %rd2, %rd47;
	ld.global.u32 	%r244, [%rd48];
	mad.lo.s32 	%r245, %r244, %r321, %r331;
	ld.global.u32 	%r246, [%rd48+-4];
	mul.lo.s32 	%r247, %r321, %r246;
	shl.b32 	%r248, %r247, 1;
	add.s32 	%r249, %r248, %r245;
	ld.global.u32 	%r250, [%rd48+-8];
	mul.lo.s32 	%r251, %r321, %r250;
	shl.b32 	%r252, %r251, 2;
	add.s32 	%r253, %r252, %r249;
	ld.global.u32 	%r254, [%rd48+-12];
	mul.lo.s32 	%r255, %r321, %r254;
	shl.b32 	%r256, %r255, 3;
	add.s32 	%r257, %r256, %r253;
	ld.global.u32 	%r258, [%rd48+-16];
	mul.lo.s32 	%r259, %r321, %r258;
	shl.b32 	%r260, %r259, 4;
	add.s32 	%r261, %r260, %r257;
	ld.global.u32 	%r262, [%rd48+-20];
	mul.lo.s32 	%r263, %r321, %r262;
	shl.b32 	%r264, %r263, 5;
	add.s32 	%r265, %r264, %r261;
	ld.global.u32 	%r266, [%rd48+-24];
	mul.lo.s32 	%r267, %r321, %r266;
	shl.b32 	%r268, %r267, 6;
	add.s32 	%r269, %r268, %r265;
	add.s32 	%r54, %r320, -8;
	cvt.s64.s32 	%rd49, %r320;
	add.s64 	%rd50, %rd49, %rd4;
	shl.b64 	%rd51, %rd50, 2;
	add.s64 	%rd52, %rd2, %rd51;
	ld.global.u32 	%r270, [%rd52+-32];
	mul.lo.s32 	%r271, %r321, %r270;
	shl.b32 	%r272, %r271, 7;
	add.s32 	%r331, %r272, %r269;
	shl.b32 	%r321, %r321, 8;
	mov.u32 	%r320, %r54;
$L__BB1_30:
	setp.eq.s32 	%p24, %r34, 0;
	@%p24 bra 	$L__BB1_37;
	add.s32 	%r274, %r34, -1;
	setp.lt.u32 	%p25, %r274, 3;
	@%p25 bra 	$L__BB1_33;
	add.s32 	%r275, %r320, %r35;
	mul.wide.s32 	%rd53, %r275, 4;
	add.s64 	%rd54, %rd2, %rd53;
	ld.global.u32 	%r276, [%rd54];
	mad.lo.s32 	%r277, %r276, %r321, %r331;
	ld.global.u32 	%r278, [%rd54+-4];
	mul.lo.s32 	%r279, %r321, %r278;
	shl.b32 	%r280, %r279, 1;
	add.s32 	%r281, %r280, %r277;
	ld.global.u32 	%r282, [%rd54+-8];
	mul.lo.s32 	%r283, %r321, %r282;
	shl.b32 	%r284, %r283, 2;
	add.s32 	%r285, %r284, %r281;
	add.s32 	%r61, %r320, -4;
	cvt.s64.s32 	%rd55, %r320;
	add.s64 	%rd56, %rd55, %rd4;
	shl.b64 	%rd57, %rd56, 2;
	add.s64 	%rd58, %rd2, %rd57;
	ld.global.u32 	%r286, [%rd58+-16];
	mul.lo.s32 	%r287, %r321, %r286;
	shl.b32 	%r288, %r287, 3;
	add.s32 	%r331, %r288, %r285;
	shl.b32 	%r321, %r321, 4;
	mov.u32 	%r320, %r61;
$L__BB1_33:
	setp.eq.s32 	%p26, %r36, 0;
	@%p26 bra 	$L__BB1_37;
	setp.eq.s32 	%p27, %r36, 1;
	add.s32 	%r289, %r320, %r35;
	mul.wide.s32 	%rd59, %r289, 4;
	add.s64 	%rd5, %rd2, %rd59;
	ld.global.u32 	%r290, [%rd5];
	mad.lo.s32 	%r331, %r290, %r321, %r331;
	@%p27 bra 	$L__BB1_37;
	setp.eq.s32 	%p28, %r36, 2;
	ld.global.u32 	%r291, [%rd5+-4];
	mul.lo.s32 	%r292, %r321, %r291;
	shl.b32 	%r293, %r292, 1;
	add.s32 	%r331, %r293, %r331;
	@%p28 bra 	$L__BB1_37;
	ld.global.u32 	%r294, [%rd5+-8];
	mul.lo.s32 	%r295, %r321, %r294;
	shl.b32 	%r296, %r295, 2;
	add.s32 	%r331, %r296, %r331;
$L__BB1_37:
	shl.b32 	%r298, %r313, 2;
	add.s32 	%r299, %r32, %r298;
	st.shared.u32 	[%r299], %r331;
	mov.b32 	%r313, 1;
	mov.pred 	%p30, 0;
	@%p1 bra 	$L__BB1_24;
	ld.shared.v2.u32 	{%r333, %r334}, [%r32];
	bra.uni 	$L__BB1_40;
$L__BB1_39:
	mov.b32 	%r171, 1;
	st.global.u32 	[%rd3], %r171;
	mov.b32 	%r333, 0;
	st.shared.v2.u32 	[%r32], {%r333, %r333};
	mov.u32 	%r334, %r333;
$L__BB1_40:
	add.s32 	%r300, %r31, %r3;
	cvta.to.global.u64 	%rd60, %rd6;
	mul.wide.s32 	%rd61, %r300, 4;
	add.s64 	%rd62, %rd60, %rd61;
	st.global.u32 	[%rd62], %r333;
	st.global.u32 	[%rd62+4], %r334;
$L__BB1_41:
	ret;

}
	// .globl	_Z15contract_tensorP7double2PKS_iPiixS3_
.visible .entry _Z15contract_tensorP7double2PKS_iPiixS3_(
	.param .u64 .ptr .align 1 _Z15contract_tensorP7double2PKS_iPiixS3__param_0,
	.param .u64 .ptr .align 1 _Z15contract_tensorP7double2PKS_iPiixS3__param_1,
	.param .u32 _Z15contract_tensorP7double2PKS_iPiixS3__param_2,
	.param .u64 .ptr .align 1 _Z15contract_tensorP7double2PKS_iPiixS3__param_3,
	.param .u32 _Z15contract_tensorP7double2PKS_iPiixS3__param_4,
	.param .u64 _Z15contract_tensorP7double2PKS_iPiixS3__param_5,
	.param .u64 .ptr .align 1 _Z15contract_tensorP7double2PKS_iPiixS3__param_6
)
{
	.reg .pred 	%p<10>;
	.reg .b32 	%r<45>;
	.reg .b64 	%rd<24>;
	.reg .b64 	%fd<24>;

	ld.param.u64 	%rd5, [_Z15contract_tensorP7double2PKS_iPiixS3__param_0];
	ld.param.u64 	%rd2, [_Z15contract_tensorP7double2PKS_iPiixS3__param_1];
	ld.param.u32 	%r3, [_Z15contract_tensorP7double2PKS_iPiixS3__param_2];
	ld.param.u64 	%rd3, [_Z15contract_tensorP7double2PKS_iPiixS3__param_3];
	ld.param.u32 	%r4, [_Z15contract_tensorP7double2PKS_iPiixS3__param_4];
	ld.param.u64 	%rd6, [_Z15contract_tensorP7double2PKS_iPiixS3__param_5];
	ld.param.u64 	%rd4, [_Z15contract_tensorP7double2PKS_iPiixS3__param_6];
	cvta.to.global.u64 	%rd1, %rd5;
	mov.u32 	%r5, %ntid.x;
	mov.u32 	%r6, %ctaid.x;
	mov.u32 	%r7, %tid.x;
	mad.lo.s32 	%r1, %r5, %r6, %r7;
	cvt.s64.s32 	%rd7, %r1;
	setp.le.s64 	%p1, %rd6, %rd7;
	@%p1 bra 	$L__BB2_3;
	cvta.to.global.u64 	%rd8, %rd4;
	cvta.to.global.u64 	%rd9, %rd3;
	cvta.to.global.u64 	%rd10, %rd2;
	cvt.rn.f64.s32 	%fd7, %r4;
	mov.f64 	%fd8, 0d4000000000000000;
	{
	.reg .b32 %temp; 
	mov.b64 	{%temp, %r16}, %fd8;
	}
	{
	.reg .b32 %temp; 
	mov.b64 	{%temp, %r17}, %fd7;
	}
	shr.u32 	%r18, %r17, 20;
	and.b32  	%r19, %r18, 2047;
	add.s32 	%r20, %r19, -1012;
	mov.b64 	%rd11, %fd7;
	shl.b64 	%rd12, %rd11, %r20;
	setp.eq.s64 	%p2, %rd12, -9223372036854775808;
	{ // callseq 0, 0
	.param .b64 param0;
	st.param.f64 	[param0], %fd7;
	.param .b64 retval0;
	call.uni (retval0), 
	__internal_accurate_pow, 
	(
	param0
	);
	ld.param.f64 	%fd9, [retval0];
	} // callseq 0
	setp.lt.s32 	%p3, %r16, 0;
	neg.f64 	%fd11, %fd9;
	selp.f64 	%fd12, %fd11, %fd9, %p2;
	selp.f64 	%fd13, %fd12, %fd9, %p3;
	setp.eq.s32 	%p4, %r4, 0;
	selp.f64 	%fd14, 0d3FF0000000000000, %fd13, %p4;
	cvt.rzi.s32.f64 	%r21, %fd14;
	shr.u32 	%r22, %r1, 31;
	add.s32 	%r23, %r1, %r22;
	shr.s32 	%r2, %r23, 1;
	rem.s32 	%r24, %r2, %r21;
	and.b32  	%r25, %r23, -2;
	sub.s32 	%r26, %r1, %r25;
	shl.b32 	%r27, %r24, 1;
	add.s32 	%r28, %r27, %r26;
	mul.lo.s32 	%r29, %r3, %r21;
	shl.b32 	%r30, %r29, 1;
	add.s32 	%r31, %r28, %r30;
	mul.wide.s32 	%rd14, %r31, 4;
	add.s64 	%rd15, %rd8, %rd14;
	ld.global.u32 	%r32, [%rd15];
	sub.s32 	%r33, %r2, %r24;
	add.s32 	%r34, %r33, %r32;
	mad.lo.s32 	%r35, %r24, %r4, %r3;
	mul.wide.s32 	%rd16, %r35, 4;
	add.s64 	%rd17, %rd9, %rd16;
	ld.global.u32 	%r36, [%rd17];
	shl.b32 	%r37, %r36, 1;
	add.s32 	%r38, %r37, %r26;
	mul.wide.s32 	%rd18, %r38, 16;
	add.s64 	%rd19, %rd10, %rd18;
	ld.global.v2.f64 	{%fd15, %fd16}, [%rd19];
	mul.wide.s32 	%rd20, %r34, 16;
	add.s64 	%rd21, %rd1, %rd20;
	ld.global.v2.f64 	{%fd17, %fd18}, [%rd21];
	mul.f64 	%fd19, %fd15, %fd17;
	mul.f64 	%fd20, %fd16, %fd18;
	sub.f64 	%fd21, %fd19, %fd20;
	mul.f64 	%fd22, %fd15, %fd18;
	fma.rn.f64 	%fd23, %fd16, %fd17, %fd22;
	shl.b32 	%r39, %r21, 1;
	rem.s32 	%r40, %r1, %r39;
	shl.b32 	%r41, %r40, 4;
	mov.u32 	%r42, shared_mem;
	add.s32 	%r43, %r42, %r41;
	st.shared.v2.f64 	[%r43], {%fd21, %fd23};
	bar.sync 	0;
	ld.shared.v2.f64 	{%fd3, %fd5}, [%r43];
	// begin inline asm
	mov.b64 {%r8,%r9}, %fd3;
	// end inline asm
	shfl.sync.down.b32	%r11|%p5, %r9, 1, 31, -1;
	shfl.sync.down.b32	%r10|%p6, %r8, 1, 31, -1;
	// begin inline asm
	mov.b64 %fd4, {%r10,%r11};
	// end inline asm
	add.f64 	%fd1, %fd3, %fd4;
	// begin inline asm
	mov.b64 {%r12,%r13}, %fd5;
	// end inline asm
	shfl.sync.down.b32	%r15|%p7, %r13, 1, 31, -1;
	shfl.sync.down.b32	%r14|%p8, %r12, 1, 31, -1;
	// begin inline asm
	mov.b64 %fd6, {%r14,%r15};
	// end inline asm
	add.f64 	%fd2, %fd5, %fd6;
	and.b32  	%r44, %r1, 1;
	setp.eq.b32 	%p9, %r44, 1;
	@%p9 bra 	$L__BB2_3;
	mul.wide.s32 	%rd22, %r2, 16;
	add.s64 	%rd23, %rd1, %rd22;
	st.global.v2.f64 	[%rd23], {%fd1, %fd2};
$L__BB2_3:
	ret;

}
	// .globl	_Z14applyPhaseFlipP7double2x
.visible .entry _Z14applyPhaseFlipP7double2x(
	.param .u64 .ptr .align 1 _Z14applyPhaseFlipP7double2x_param_0,
	.param .u64 _Z14applyPhaseFlipP7double2x_param_1
)
{
	.reg .b64 	%rd<6>;
	.reg .b64 	%fd<8>;

	ld.param.u64 	%rd1, [_Z14applyPhaseFlipP7double2x_param_0];
	ld.param.u64 	%rd2, [_Z14applyPhaseFlipP7double2x_param_1];
	cvta.to.global.u64 	%rd3, %rd1;
	shl.b64 	%rd4, %rd2, 4;
	add.s64 	%rd5, %rd3, %rd4;
	ld.global.v2.f64 	{%fd1, %fd2}, [%rd5];
	neg.f64 	%fd3, %fd1;
	mul.f64 	%fd4, %fd2, 0d0000000000000000;
	sub.f64 	%fd5, %fd3, %fd4;
	mul.f64 	%fd6, %fd1, 0d0000000000000000;
	sub.f64 	%fd7, %fd6, %fd2;
	st.global.v2.f64 	[%rd5], {%fd5, %fd7};
	ret;

}
.func  (.param .b64 func_retval0) __internal_accurate_pow(
	.param .b64 __internal_accurate_pow_param_0
)
{
	.reg .pred 	%p<8>;
	.reg .b32 	%r<46>;
	.reg .b32 	%f<3>;
	.reg .b64 	%fd<109>;

	ld.param.f64 	%fd10, [__internal_accurate_pow_param_0];
	mov.f64 	%fd11, 0d4000000000000000;
	{
	.reg .b32 %temp; 
	mov.b64 	{%temp, %r8}, %fd11;
	}
	{
	.reg .b32 %temp; 
	mov.b64 	{%r9, %temp}, %fd11;
	}
	shr.u32 	%r10, %r8, 20;
	setp.lt.u32 	%p1, %r8, 1048576;
	mov.f64 	%fd12, 0d4360000000000000;
	{
	.reg .b32 %temp; 
	mov.b64 	{%temp, %r11}, %fd12;
	}
	{
	.reg .b32 %temp; 
	mov.b64 	{%r12, %temp}, %fd12;
	}
	shr.u32 	%r13, %r11, 20;
	add.s32 	%r14, %r13, -54;
	selp.b32 	%r15, %r12, %r9, %p1;
	selp.b32 	%r16, %r11, %r8, %p1;
	selp.b32 	%r1, %r14, %r10, %p1;
	add.s32 	%r45, %r1, -1023;
	and.b32  	%r17, %r16, -2146435073;
	or.b32  	%r18, %r17, 1072693248;
	mov.b64 	%fd107, {%r15, %r18};
	setp.lt.u32 	%p2, %r18, 1073127583;
	@%p2 bra 	$L__BB4_2;
	{
	.reg .b32 %temp; 
	mov.b64 	{%r19, %temp}, %fd107;
	}
	{
	.reg .b32 %temp; 
	mov.b64 	{%temp, %r20}, %fd107;
	}
	add.s32 	%r21, %r20, -1048576;
	mov.b64 	%fd107, {%r19, %r21};
	add.s32 	%r45, %r1, -1022;
$L__BB4_2:
	add.f64 	%fd13, %fd107, 0dBFF0000000000000;
	add.f64 	%fd14, %fd107, 0d3FF0000000000000;
	rcp.approx.ftz.f64 	%fd15, %fd14;
	neg.f64 	%fd16, %fd14;
	fma.rn.f64 	%fd17, %fd16, %fd15, 0d3FF0000000000000;
	fma.rn.f64 	%fd18, %fd17, %fd17, %fd17;
	fma.rn.f64 	%fd19, %fd18, %fd15, %fd15;
	mul.f64 	%fd20, %fd13, %fd19;
	fma.rn.f64 	%fd21, %fd13, %fd19, %fd20;
	mul.f64 	%fd22, %fd21, %fd21;
	fma.rn.f64 	%fd23, %fd22, 0d3EB0F5FF7D2CAFE2, 0d3ED0F5D241AD3B5A;
	fma.rn.f64 	%fd24, %fd23, %fd22, 0d3EF3B20A75488A3F;
	fma.rn.f64 	%fd25, %fd24, %fd22, 0d3F1745CDE4FAECD5;
	fma.rn.f64 	%fd26, %fd25, %fd22, 0d3F3C71C7258A578B;
	fma.rn.f64 	%fd27, %fd26, %fd22, 0d3F6249249242B910;
	fma.rn.f64 	%fd28, %fd27, %fd22, 0d3F89999999999DFB;
	sub.f64 	%fd29, %fd13, %fd21;
	add.f64 	%fd30, %fd29, %fd29;
	neg.f64 	%fd31, %fd21;
	fma.rn.f64 	%fd32, %fd31, %fd13, %fd30;
	mul.f64 	%fd33, %fd19, %fd32;
	fma.rn.f64 	%fd34, %fd22, %fd28, 0d3FB5555555555555;
	mov.f64 	%fd35, 0d3FB5555555555555;
	sub.f64 	%fd36, %fd35, %fd34;
	fma.rn.f64 	%fd37, %fd22, %fd28, %fd36;
	add.f64 	%fd38, %fd37, 0dBC46A4CB00B9E7B0;
	add.f64 	%fd39, %fd34, %fd38;
	sub.f64 	%fd40, %fd34, %fd39;
	add.f64 	%fd41, %fd38, %fd40;
	mul.rn.f64 	%fd42, %fd21, %fd21;
	neg.f64 	%fd43, %fd42;
	fma.rn.f64 	%fd44, %fd21, %fd21, %fd43;
	{
	.reg .b32 %temp; 
	mov.b64 	{%r22, %temp}, %fd33;
	}
	{
	.reg .b32 %temp; 
	mov.b64 	{%temp, %r23}, %fd33;
	}
	add.s32 	%r24, %r23, 1048576;
	mov.b64 	%fd45, {%r22, %r24};
	fma.rn.f64 	%fd46, %fd21, %fd45, %fd44;
	mul.rn.f64 	%fd47, %fd42, %fd21;
	neg.f64 	%fd48, %fd47;
	fma.rn.f64 	%fd49, %fd42, %fd21, %fd48;
	fma.rn.f64 	%fd50, %fd42, %fd33, %fd49;
	fma.rn.f64 	%fd51, %fd46, %fd21, %fd50;
	mul.rn.f64 	%fd52, %fd39, %fd47;
	neg.f64 	%fd53, %fd52;
	fma.rn.f64 	%fd54, %fd39, %fd47, %fd53;
	fma.rn.f64 	%fd55, %fd39, %fd51, %fd54;
	fma.rn.f64 	%fd56, %fd41, %fd47, %fd55;
	add.f64 	%fd57, %fd52, %fd56;
	sub.f64 	%fd58, %fd52, %fd57;
	add.f64 	%fd59, %fd56, %fd58;
	add.f64 	%fd60, %fd21, %fd57;
	sub.f64 	%fd61, %fd21, %fd60;
	add.f64 	%fd62, %fd57, %fd61;
	add.f64 	%fd63, %fd59, %fd62;
	add.f64 	%fd64, %fd33, %fd63;
	add.f64 	%fd65, %fd60, %fd64;
	sub.f64 	%fd66, %fd60, %fd65;
	add.f64 	%fd67, %fd64, %fd66;
	xor.b32  	%r25, %r45, -2147483648;
	mov.b32 	%r26, 1127219200;
	mov.b64 	%fd68, {%r25, %r26};
	mov.b32 	%r27, -2147483648;
	mov.b64 	%fd69, {%r27, %r26};
	sub.f64 	%fd70, %fd68, %fd69;
	fma.rn.f64 	%fd71, %fd70, 0d3FE62E42FEFA39EF, %fd65;
	fma.rn.f64 	%fd72, %fd70, 0dBFE62E42FEFA39EF, %fd71;
	sub.f64 	%fd73, %fd72, %fd65;
	sub.f64 	%fd74, %fd67, %fd73;
	fma.rn.f64 	%fd75, %fd70, 0d3C7ABC9E3B39803F, %fd74;
	add.f64 	%fd76, %fd71, %fd75;
	sub.f64 	%fd77, %fd71, %fd76;
	add.f64 	%fd78, %fd75, %fd77;
	{
	.reg .b32 %temp; 
	mov.b64 	{%temp, %r28}, %fd10;
	}
	{
	.reg .b32 %temp; 
	mov.b64 	{%r29, %temp}, %fd10;
	}
	shl.b32 	%r30, %r28, 1;
	setp.gt.u32 	%p3, %r30, -33554433;
	and.b32  	%r31, %r28, -15728641;
	selp.b32 	%r32, %r31, %r28, %p3;
	mov.b64 	%fd79, {%r29, %r32};
	mul.rn.f64 	%fd80, %fd76, %fd79;
	neg.f64 	%fd81, %fd80;
	fma.rn.f64 	%fd82, %fd76, %fd79, %fd81;
	fma.rn.f64 	%fd83, %fd78, %fd79, %fd82;
	add.f64 	%fd4, %fd80, %fd83;
	sub.f64 	%fd84, %fd80, %fd4;
	add.f64 	%fd5, %fd83, %fd84;
	fma.rn.f64 	%fd85, %fd4, 0d3FF71547652B82FE, 0d4338000000000000;
	{
	.reg .b32 %temp; 
	mov.b64 	{%r5, %temp}, %fd85;
	}
	mov.f64 	%fd86, 0dC338000000000000;
	add.rn.f64 	%fd87, %fd85, %fd86;
	fma.rn.f64 	%fd88, %fd87, 0dBFE62E42FEFA39EF, %fd4;
	fma.rn.f64 	%fd89, %fd87, 0dBC7ABC9E3B39803F, %fd88;
	fma.rn.f64 	%fd90, %fd89, 0d3E5ADE1569CE2BDF, 0d3E928AF3FCA213EA;
	fma.rn.f64 	%fd91, %fd90, %fd89, 0d3EC71DEE62401315;
	fma.rn.f64 	%fd92, %fd91, %fd89, 0d3EFA01997C89EB71;
	fma.rn.f64 	%fd93, %fd92, %fd89, 0d3F2A01A014761F65;
	fma.rn.f64 	%fd94, %fd93, %fd89, 0d3F56C16C1852B7AF;
	fma.rn.f64 	%fd95, %fd94, %fd89, 0d3F81111111122322;
	fma.rn.f64 	%fd96, %fd95, %fd89, 0d3FA55555555502A1;
	fma.rn.f64 	%fd97, %fd96, %fd89, 0d3FC5555555555511;
	fma.rn.f64 	%fd98, %fd97, %fd89, 0d3FE000000000000B;
	fma.rn.f64 	%fd99, %fd98, %fd89, 0d3FF0000000000000;
	fma.rn.f64 	%fd100, %fd99, %fd89, 0d3FF0000000000000;
	{
	.reg .b32 %temp; 
	mov.b64 	{%r6, %temp}, %fd100;
	}
	{
	.reg .b32 %temp; 
	mov.b64 	{%temp, %r7}, %fd100;
	}
	shl.b32 	%r33, %r5, 20;
	add.s32 	%r34, %r33, %r7;
	mov.b64 	%fd108, {%r6, %r34};
	{
	.reg .b32 %temp; 
	mov.b64 	{%temp, %r35}, %fd4;
	}
	mov.b32 	%f2, %r35;
	abs.f32 	%f1, %f2;
	setp.lt.f32 	%p4, %f1, 0f4086232B;
	@%p4 bra 	$L__BB4_5;
	setp.lt.f64 	%p5, %fd4, 0d0000000000000000;
	add.f64 	%fd101, %fd4, 0d7FF0000000000000;
	selp.f64 	%fd108, 0d0000000000000000, %fd101, %p5;
	setp.geu.f32 	%p6, %f1, 0f40874800;
	@%p6 bra 	$L__BB4_5;
	shr.u32 	%r36, %r5, 31;
	add.s32 	%r37, %r5, %r36;
	shr.s32 	%r38, %r37, 1;
	shl.b32 	%r39, %r38, 20;
	add.s32 	%r40, %r7, %r39;
	mov.b64 	%fd102, {%r6, %r40};
	sub.s32 	%r41, %r5, %r38;
	shl.b32 	%r42, %r41, 20;
	add.s32 	%r43, %r42, 1072693248;
	mov.b32 	%r44, 0;
	mov.b64 	%fd103, {%r44, %r43};
	mul.f64 	%fd108, %fd103, %fd102;
$L__BB4_5:
	abs.f64 	%fd104, %fd108;
	setp.eq.f64 	%p7, %fd104, 0d7FF0000000000000;
	fma.rn.f64 	%fd105, %fd108, %fd5, %fd108;
	selp.f64 	%fd106, %fd108, %fd105, %p7;
	st.param.f64 	[func_retval0], %fd106;
	ret;

}


// ===== COMPILED SASS (sm_100) =====

	.target	sm_100

	.elftype	@"ET_EXEC"


//--------------------- .note.nv.tkinfo           --------------------------
	.section	.note.nv.tkinfo,"",@"SHT_NOTE"
	.sectionflags	@"SHF_NOTE_NV_TKINFO"
	.tkinfo
        /*0018*/ 	.word	0x00000002
        /*0030*/ 	.string	""
        /*0030*/ 	.string	"ptxas"
        /*0030*/ 	.string	"Cuda compilation tools, release 13.0, V13.0.88"
        /*0030*/ 	.string	"Build cuda_13.0.r13.0/compiler.36424714_0"
        /*0030*/ 	.string	"-arch sm_100 -m 64 "



//--------------------- .note.nv.cuinfo           --------------------------
	.section	.note.nv.cuinfo,"",@"SHT_NOTE"
	.sectionflags	@"SHF_NOTE_NV_CUINFO"
        /*0018*/ 	.short	0x0002
        /*001a*/ 	.short	0x0064
        /*001c*/ 	.short	0x0082
	.zero		2


//--------------------- .nv.info                  --------------------------
	.section	.nv.info,"",@"SHT_CUDA_INFO"
	.align	4


	//----- nvinfo : EIATTR_REGCOUNT
	.align		4
        /*0000*/ 	.byte	0x04, 0x2f
        /*0002*/ 	.short	(.L_1 - .L_0)
	.align		4
.L_0:
        /*0004*/ 	.word	index@(_Z18findMaxIndexKernelP7double2PiPdiiS1_)
        /*0008*/ 	.word	0x00000014


	//----- nvinfo : EIATTR_FRAME_SIZE
	.align		4
.L_1:
        /*000c*/ 	.byte	0x04, 0x11
        /*000e*/ 	.short	(.L_3 - .L_2)
	.align		4
.L_2:
        /*0010*/ 	.word	index@(_Z18findMaxIndexKernelP7double2PiPdiiS1_)
        /*0014*/ 	.word	0x00000000


	//----- nvinfo : EIATTR_REGCOUNT
	.align		4
.L_3:
        /*0018*/ 	.byte	0x04, 0x2f
        /*001a*/ 	.short	(.L_5 - .L_4)
	.align		4
.L_4:
        /*001c*/ 	.word	index@(_Z11compute_idxiPiS_ixS_)
        /*0020*/ 	.word	0x00000020


	//----- nvinfo : EIATTR_FRAME_SIZE
	.align		4
.L_5:
        /*0024*/ 	.byte	0x04, 0x11
        /*0026*/ 	.short	(.L_7 - .L_6)
	.align		4
.L_6:
        /*0028*/ 	.word	index@(_Z11compute_idxiPiS_ixS_)
        /*002c*/ 	.word	0x00000000


	//----- nvinfo : EIATTR_REGCOUNT
	.align		4
.L_7:
        /*0030*/ 	.byte	0x04, 0x2f
        /*0032*/ 	.short	(.L_9 - .L_8)
	.align		4
.L_8:
        /*0034*/ 	.word	index@(_Z15contract_tensorP7double2PKS_iPiixS3_)
        /*0038*/ 	.word	0x0000001c


	//----- nvinfo : EIATTR_FRAME_SIZE
	.align		4
.L_9:
        /*003c*/ 	.byte	0x04, 0x11
        /*003e*/ 	.short	(.L_11 - .L_10)
	.align		4
.L_10:
        /*0040*/ 	.word	index@($_Z15contract_tensorP7double2PKS_iPiixS3_$__internal_accurate_pow)
        /*0044*/ 	.word	0x00000000


	//----- nvinfo : EIATTR_FRAME_SIZE
	.align		4
.L_11:
        /*0048*/ 	.byte	0x04, 0x11
        /*004a*/ 	.short	(.L_13 - .L_12)
	.align		4
.L_12:
        /*004c*/ 	.word	index@(_Z15contract_tensorP7double2PKS_iPiixS3_)
        /*0050*/ 	.word	0x00000000


	//----- nvinfo : EIATTR_REGCOUNT
	.align		4
.L_13:
        /*0054*/ 	.byte	0x04, 0x2f
        /*0056*/ 	.short	(.L_15 - .L_14)
	.align		4
.L_14:
        /*0058*/ 	.word	index@(_Z14applyPhaseFlipP7double2x)
        /*005c*/ 	.word	0x0000000e


	//----- nvinfo : EIATTR_FRAME_SIZE
	.align		4
.L_15:
        /*0060*/ 	.byte	0x04, 0x11
        /*0062*/ 	.short	(.L_17 - .L_16)
	.align		4
.L_16:
        /*0064*/ 	.word	index@(_Z14applyPhaseFlipP7double2x)
        /*0068*/ 	.word	0x00000000


	//----- nvinfo : EIATTR_MIN_STACK_SIZE
	.align		4
.L_17:
        /*006c*/ 	.byte	0x04, 0x12
        /*006e*/ 	.short	(.L_19 - .L_18)
	.align		4
.L_18:
        /*0070*/ 	.word	index@(_Z14applyPhaseFlipP7double2x)
        /*0074*/ 	.word	0x00000000


	//----- nvinfo : EIATTR_MIN_STACK_SIZE
	.align		4
.L_19:
        /*0078*/ 	.byte	0x04, 0x12
        /*007a*/ 	.short	(.L_21 - .L_20)
	.align		4
.L_20:
        /*007c*/ 	.word	index@(_Z15contract_tensorP7double2PKS_iPiixS3_)
        /*0080*/ 	.word	0x00000000


	//----- nvinfo : EIATTR_MIN_STACK_SIZE
	.align		4
.L_21:
        /*0084*/ 	.byte	0x04, 0x12
        /*0086*/ 	.short	(.L_23 - .L_22)
	.align		4
.L_22:
        /*0088*/ 	.word	index@(_Z11compute_idxiPiS_ixS_)
        /*008c*/ 	.word	0x00000000


	//----- nvinfo : EIATTR_MIN_STACK_SIZE
	.align		4
.L_23:
        /*0090*/ 	.byte	0x04, 0x12
        /*0092*/ 	.short	(.L_25 - .L_24)
	.align		4
.L_24:
        /*0094*/ 	.word	index@(_Z18findMaxIndexKernelP7double2PiPdiiS1_)
        /*0098*/ 	.word	0x00000000
.L_25:


//--------------------- .nv.compat                --------------------------
	.section	.nv.compat,"",@"SHT_CUDA_COMPAT_INFO"
	.align	4
        /*0000*/ 	.byte	0x02, 0x09, 0x00, 0x00, 0x02, 0x02, 0x01, 0x00, 0x02, 0x05, 0x05, 0x00, 0x03, 0x07, 0x01, 0x01
        /*0010*/ 	.byte	0x02, 0x03, 0x00, 0x00, 0x02, 0x06, 0x01, 0x00, 0x04, 0x0b, 0x08, 0x00, 0x01, 0x00, 0x00, 0x00
        /*0020*/ 	.byte	0x00, 0x00, 0x00, 0x00


//--------------------- .nv.info._Z14applyPhaseFlipP7double2x --------------------------
	.section	.nv.info._Z14applyPhaseFlipP7double2x,"",@"SHT_CUDA_INFO"
	.sectionflags	@""
	.align	4


	//----- nvinfo : EIATTR_CUDA_API_VERSION
	.align		4
        /*0000*/ 	.byte	0x04, 0x37
        /*0002*/ 	.short	(.L_27 - .L_26)
.L_26:
        /*0004*/ 	.word	0x00000082


	//----- nvinfo : EIATTR_KPARAM_INFO
	.align		4
.L_27:
        /*0008*/ 	.byte	0x04, 0x17
        /*000a*/ 	.short	(.L_29 - .L_28)
.L_28:
        /*000c*/ 	.word	0x00000000
        /*0010*/ 	.short	0x0001
        /*0012*/ 	.short	0x0008
        /*0014*/ 	.byte	0x00, 0xf0, 0x21, 0x00


	//----- nvinfo : EIATTR_KPARAM_INFO
	.align		4
.L_29:
        /*0018*/ 	.byte	0x04, 0x17
        /*001a*/ 	.short	(.L_31 - .L_30)
.L_30:
        /*001c*/ 	.word	0x00000000
        /*0020*/ 	.short	0x0000
        /*0022*/ 	.short	0x0000
        /*0024*/ 	.byte	0x00, 0xf5, 0x21, 0x00


	//----- nvinfo : EIATTR_SPARSE_MMA_MASK
	.align		4
.L_31:
        /*0028*/ 	.byte	0x03, 0x50
        /*002a*/ 	.short	0x0000


	//----- nvinfo : EIATTR_MAXREG_COUNT
	.align		4
        /*002c*/ 	.byte	0x03, 0x1b
        /*002e*/ 	.short	0x00ff


	//----- nvinfo : EIATTR_MERCURY_ISA_VERSION
	.align		4
        /*0030*/ 	.byte	0x03, 0x5f
        /*0032*/ 	.short	0x0101


	//----- nvinfo : EIATTR_VRC_CTA_INIT_COUNT
	.align		4
        /*0034*/ 	.byte	0x02, 0x4a
	.zero		1
	.zero		1


	//----- nvinfo : EIATTR_EXIT_INSTR_OFFSETS
	.align		4
        /*0038*/ 	.byte	0x04, 0x1c
        /*003a*/ 	.short	(.L_33 - .L_32)


	//   ....[0]....
.L_32:
        /*003c*/ 	.word	0x000000b0


	//----- nvinfo : EIATTR_CBANK_PARAM_SIZE
	.align		4
.L_33:
        /*0040*/ 	.byte	0x03, 0x19
        /*0042*/ 	.short	0x0010


	//----- nvinfo : EIATTR_PARAM_CBANK
	.align		4
        /*0044*/ 	.byte	0x04, 0x0a
        /*0046*/ 	.short	(.L_35 - .L_34)
	.align		4
.L_34:
        /*0048*/ 	.word	index@(.nv.constant0._Z14applyPhaseFlipP7double2x)
        /*004c*/ 	.short	0x0380
        /*004e*/ 	.short	0x0010


	//----- nvinfo : EIATTR_SW_WAR
	.align		4
.L_35:
        /*0050*/ 	.byte	0x04, 0x36
        /*0052*/ 	.short	(.L_37 - .L_36)
.L_36:
        /*0054*/ 	.word	0x00000008
.L_37:


//--------------------- .nv.info._Z15contract_tensorP7double2PKS_iPiixS3_ --------------------------
	.section	.nv.info._Z15contract_tensorP7double2PKS_iPiixS3_,"",@"SHT_CUDA_INFO"
	.sectionflags	@""
	.align	4


	//----- nvinfo : EIATTR_CUDA_API_VERSION
	.align		4
        /*0000*/ 	.byte	0x04, 0x37
        /*0002*/ 	.short	(.L_39 - .L_38)
.L_38:
        /*0004*/ 	.word	0x00000082


	//----- nvinfo : EIATTR_KPARAM_INFO
	.align		4
.L_39:
        /*0008*/ 	.byte	0x04, 0x17
        /*000a*/ 	.short	(.L_41 - .L_40)
.L_40:
        /*000c*/ 	.word	0x00000000
        /*0010*/ 	.short	0x0006
        /*0012*/ 	.short	0x0030
        /*0014*/ 	.byte	0x00, 0xf5, 0x21, 0x00


	//----- nvinfo : EIATTR_KPARAM_INFO
	.align		4
.L_41:
        /*0018*/ 	.byte	0x04, 0x17
        /*001a*/ 	.short	(.L_43 - .L_42)
.L_42:
        /*001c*/ 	.word	0x00000000
        /*0020*/ 	.short	0x0005
        /*0022*/ 	.short	0x0028
        /*0024*/ 	.byte	0x00, 0xf0, 0x21, 0x00


	//----- nvinfo : EIATTR_KPARAM_INFO
	.align		4
.L_43:
        /*0028*/ 	.byte	0x04, 0x17
        /*002a*/ 	.short	(.L_45 - .L_44)
.L_44:
        /*002c*/ 	.word	0x00000000
        /*0030*/ 	.short	0x0004
        /*0032*/ 	.short	0x0020
        /*0034*/ 	.byte	0x00, 0xf0, 0x11, 0x00


	//----- nvinfo : EIATTR_KPARAM_INFO
	.align		4
.L_45:
        /*0038*/ 	.byte	0x04, 0x17
        /*003a*/ 	.short	(.L_47 - .L_46)
.L_46:
        /*003c*/ 	.word	0x00000000
        /*0040*/ 	.short	0x0003
        /*0042*/ 	.short	0x0018
        /*0044*/ 	.byte	0x00, 0xf5, 0x21, 0x00


	//----- nvinfo : EIATTR_KPARAM_INFO
	.align		4
.L_47:
        /*0048*/ 	.byte	0x04, 0x17
        /*004a*/ 	.short	(.L_49 - .L_48)
.L_48:
        /*004c*/ 	.word	0x00000000
        /*0050*/ 	.short	0x0002
        /*0052*/ 	.short	0x0010
        /*0054*/ 	.byte	0x00, 0xf0, 0x11, 0x00


	//----- nvinfo : EIATTR_KPARAM_INFO
	.align		4
.L_49:
        /*0058*/ 	.byte	0x04, 0x17
        /*005a*/ 	.short	(.L_51 - .L_50)
.L_50:
        /*005c*/ 	.word	0x00000000
        /*0060*/ 	.short	0x0001
        /*0062*/ 	.short	0x0008
        /*0064*/ 	.byte	0x00, 0xf5, 0x21, 0x00


	//----- nvinfo : EIATTR_KPARAM_INFO
	.align		4
.L_51:
        /*0068*/ 	.byte	0x04, 0x17
        /*006a*/ 	.short	(.L_53 - .L_52)
.L_52:
        /*006c*/ 	.word	0x00000000
        /*0070*/ 	.short	0x0000
        /*0072*/ 	.short	0x0000
        /*0074*/ 	.byte	0x00, 0xf5, 0x21, 0x00


	//----- nvinfo : EIATTR_SPARSE_MMA_MASK
	.align		4
.L_53:
        /*0078*/ 	.byte	0x03, 0x50
        /*007a*/ 	.short	0x0000


	//----- nvinfo : EIATTR_MAXREG_COUNT
	.align		4
        /*007c*/ 	.byte	0x03, 0x1b
        /*007e*/ 	.short	0x00ff


	//----- nvinfo : EIATTR_NUM_BARRIERS
	.align		4
        /*0080*/ 	.byte	0x02, 0x4c
        /*0082*/ 	.byte	0x01
	.zero		1


	//----- nvinfo : EIATTR_MERCURY_ISA_VERSION
	.align		4
        /*0084*/ 	.byte	0x03, 0x5f
        /*0086*/ 	.short	0x0101


	//----- nvinfo : EIATTR_COOP_GROUP_MASK_REGIDS
	.align		4
        /*0088*/ 	.byte	0x04, 0x29
        /*008a*/ 	.short	(.L_55 - .L_54)


	//   ....[0]....
.L_54:
        /*008c*/ 	.word	0xffffffff


	//   ....[1]....
        /*0090*/ 	.word	0xffffffff


	//   ....[2]....
        /*0094*/ 	.word	0xffffffff


	//   ....[3]....
        /*0098*/ 	.word	0xffffffff


	//----- nvinfo : EIATTR_COOP_GROUP_INSTR_OFFSETS
	.align		4
.L_55:
        /*009c*/ 	.byte	0x04, 0x28
        /*009e*/ 	.short	(.L_57 - .L_56)


	//   ....[0]....
.L_56:
        /*00a0*/ 	.word	0x00000660


	//   ....[1]....
        /*00a4*/ 	.word	0x00000670


	//   ....[2]....
        /*00a8*/ 	.word	0x00000680


	//   ....[3]....
        /*00ac*/ 	.word	0x00000690


	//----- nvinfo : EIATTR_VRC_CTA_INIT_COUNT
	.align		4
.L_57:
        /*00b0*/ 	.byte	0x02, 0x4a
	.zero		1
	.zero		1


	//----- nvinfo : EIATTR_EXIT_INSTR_OFFSETS
	.align		4
        /*00b4*/ 	.byte	0x04, 0x1c
        /*00b6*/ 	.short	(.L_59 - .L_58)


	//   ....[0]....
.L_58:
        /*00b8*/ 	.word	0x00000090


	//   ....[1]....
        /*00bc*/ 	.word	0x000006c0


	//   ....[2]....
        /*00c0*/ 	.word	0x000006f0


	//----- nvinfo : EIATTR_CRS_STACK_SIZE
	.align		4
.L_59:
        /*00c4*/ 	.byte	0x04, 0x1e
        /*00c6*/ 	.short	(.L_61 - .L_60)
.L_60:
        /*00c8*/ 	.word	0x00000000


	//----- nvinfo : EIATTR_CBANK_PARAM_SIZE
	.align		4
.L_61:
        /*00cc*/ 	.byte	0x03, 0x19
        /*00ce*/ 	.short	0x0038


	//----- nvinfo : EIATTR_PARAM_CBANK
	.align		4
        /*00d0*/ 	.byte	0x04, 0x0a
        /*00d2*/ 	.short	(.L_63 - .L_62)
	.align		4
.L_62:
        /*00d4*/ 	.word	index@(.nv.constant0._Z15contract_tensorP7double2PKS_iPiixS3_)
        /*00d8*/ 	.short	0x0380
        /*00da*/ 	.short	0x0038


	//----- nvinfo : EIATTR_SW_WAR
	.align		4
.L_63:
        /*00dc*/ 	.byte	0x04, 0x36
        /*00de*/ 	.short	(.L_65 - .L_64)
.L_64:
        /*00e0*/ 	.word	0x00000008
.L_65:


//--------------------- .nv.info._Z11compute_idxiPiS_ixS_ --------------------------
	.section	.nv.info._Z11compute_idxiPiS_ixS_,"",@"SHT_CUDA_INFO"
	.sectionflags	@""
	.align	4


	//----- nvinfo : EIATTR_CUDA_API_VERSION
	.align		4
        /*0000*/ 	.byte	0x04, 0x37
        /*0002*/ 	.short	(.L_67 - .L_66)
.L_66:
        /*0004*/ 	.word	0x00000082


	//----- nvinfo : EIATTR_KPARAM_INFO
	.align		4
.L_67:
        /*0008*/ 	.byte	0x04, 0x17
        /*000a*/ 	.short	(.L_69 - .L_68)
.L_68:
        /*000c*/ 	.word	0x00000000
        /*0010*/ 	.short	0x0005
        /*0012*/ 	.short	0x0028
        /*0014*/ 	.byte	0x00, 0xf5, 0x21, 0x00


	//----- nvinfo : EIATTR_KPARAM_INFO
	.align		4
.L_69:
        /*0018*/ 	.byte	0x04, 0x17
        /*001a*/ 	.short	(.L_71 - .L_70)
.L_70:
        /*001c*/ 	.word	0x00000000
        /*0020*/ 	.short	0x0004
        /*0022*/ 	.short	0x0020
        /*0024*/ 	.byte	0x00, 0xf0, 0x21, 0x00


	//----- nvinfo : EIATTR_KPARAM_INFO
	.align		4
.L_71:
        /*0028*/ 	.byte	0x04, 0x17
        /*002a*/ 	.short	(.L_73 - .L_72)
.L_72:
        /*002c*/ 	.word	0x00000000
        /*0030*/ 	.short	0x0003
        /*0032*/ 	.short	0x0018
        /*0034*/ 	.byte	0x00, 0xf0, 0x11, 0x00


	//----- nvinfo : EIATTR_KPARAM_INFO
	.align		4
.L_73:
        /*0038*/ 	.byte	0x04, 0x17
        /*003a*/ 	.short	(.L_75 - .L_74)
.L_74:
        /*003c*/ 	.word	0x00000000
        /*0040*/ 	.short	0x0002
        /*0042*/ 	.short	0x0010
        /*0044*/ 	.byte	0x00, 0xf5, 0x21, 0x00


	//----- nvinfo : EIATTR_KPARAM_INFO
	.align		4
.L_75:
        /*0048*/ 	.byte	0x04, 0x17
        /*004a*/ 	.short	(.L_77 - .L_76)
.L_76:
        /*004c*/ 	.word	0x00000000
        /*0050*/ 	.short	0x0001
        /*0052*/ 	.short	0x0008
        /*0054*/ 	.byte	0x00, 0xf5, 0x21, 0x00


	//----- nvinfo : EIATTR_KPARAM_INFO
	.align		4
.L_77:
        /*0058*/ 	.byte	0x04, 0x17
        /*005a*/ 	.short	(.L_79 - .L_78)
.L_78:
        /*005c*/ 	.word	0x00000000
        /*0060*/ 	.short	0x0000
        /*0062*/ 	.short	0x0000
        /*0064*/ 	.byte	0x00, 0xf0, 0x11, 0x00


	//----- nvinfo : EIATTR_SPARSE_MMA_MASK
	.align		4
.L_79:
        /*0068*/ 	.byte	0x03, 0x50
        /*006a*/ 	.short	0x0000


	//----- nvinfo : EIATTR_MAXREG_COUNT
	.align		4
        /*006c*/ 	.byte	0x03, 0x1b
        /*006e*/ 	.short	0x00ff


	//----- nvinfo : EIATTR_MERCURY_ISA_VERSION
	.align		4
        /*0070*/ 	.byte	0x03, 0x5f
        /*0072*/ 	.short	0x0101


	//----- nvinfo : EIATTR_VRC_CTA_INIT_COUNT
	.align		4
        /*0074*/ 	.byte	0x02, 0x4a
	.zero		1
	.zero		1


	//----- nvinfo : EIATTR_EXIT_INSTR_OFFSETS
	.align		4
        /*0078*/ 	.byte	0x04, 0x1c
        /*007a*/ 	.short	(.L_81 - .L_80)


	//   ....[0]....
.L_80:
        /*007c*/ 	.word	0x00000090


	//   ....[1]....
        /*0080*/ 	.word	0x00001920


	//----- nvinfo : EIATTR_CBANK_PARAM_SIZE
	.align		4
.L_81:
        /*0084*/ 	.byte	0x03, 0x19
        /*0086*/ 	.short	0x0030


	//----- nvinfo : EIATTR_PARAM_CBANK
	.align		4
        /*0088*/ 	.byte	0x04, 0x0a
        /*008a*/ 	.short	(.L_83 - .L_82)
	.align		4
.L_82:
        /*008c*/ 	.word	index@(.nv.constant0._Z11compute_idxiPiS_ixS_)
        /*0090*/ 	.short	0x0380
        /*0092*/ 	.short	0x0030


	//----- nvinfo : EIATTR_SW_WAR
	.align		4
.L_83:
        /*0094*/ 	.byte	0x04, 0x36
        /*0096*/ 	.short	(.L_85 - .L_84)
.L_84:
        /*0098*/ 	.word	0x00000008
.L_85:


//--------------------- .nv.info._Z18findMaxIndexKernelP7double2PiPdiiS1_ --------------------------
	.section	.nv.info._Z18findMaxIndexKernelP7double2PiPdiiS1_,"",@"SHT_CUDA_INFO"
	.sectionflags	@""
	.align	4


	//----- nvinfo : EIATTR_CUDA_API_VERSION
	.align		4
        /*0000*/ 	.byte	0x04, 0x37
        /*0002*/ 	.short	(.L_87 - .L_86)
.L_86:
        /*0004*/ 	.word	0x00000082


	//----- nvinfo : EIATTR_KPARAM_INFO
	.align		4
.L_87:
        /*0008*/ 	.byte	0x04, 0x17
        /*000a*/ 	.short	(.L_89 - .L_88)
.L_88:
        /*000c*/ 	.word	0x00000000
        /*0010*/ 	.short	0x0005
        /*0012*/ 	.short	0x0020
        /*0014*/ 	.byte	0x00, 0xf5, 0x21, 0x00


	//----- nvinfo : EIATTR_KPARAM_INFO
	.align		4
.L_89:
        /*0018*/ 	.byte	0x04, 0x17
        /*001a*/ 	.short	(.L_91 - .L_90)
.L_90:
        /*001c*/ 	.word	0x00000000
        /*0020*/ 	.short	0x0004
        /*0022*/ 	.short	0x001c
        /*0024*/ 	.byte	0x00, 0xf0, 0x11, 0x00


	//----- nvinfo : EIATTR_KPARAM_INFO
	.align		4
.L_91:
        /*0028*/ 	.byte	0x04, 0x17
        /*002a*/ 	.short	(.L_93 - .L_92)
.L_92:
        /*002c*/ 	.word	0x00000000
        /*0030*/ 	.short	0x0003
        /*0032*/ 	.short	0x0018
        /*0034*/ 	.byte	0x00, 0xf0, 0x11, 0x00


	//----- nvinfo : EIATTR_KPARAM_INFO
	.align		4
.L_93:
        /*0038*/ 	.byte	0x04, 0x17
        /*003a*/ 	.short	(.L_95 - .L_94)
.L_94:
        /*003c*/ 	.word	0x00000000
        /*0040*/ 	.short	0x0002
        /*0042*/ 	.short	0x0010
        /*0044*/ 	.byte	0x00, 0xf5, 0x21, 0x00


	//----- nvinfo : EIATTR_KPARAM_INFO
	.align		4
.L_95:
        /*0048*/ 	.byte	0x04, 0x17
        /*004a*/ 	.short	(.L_97 - .L_96)
.L_96:
        /*004c*/ 	.word	0x00000000
        /*0050*/ 	.short	0x0001
        /*0052*/ 	.short	0x0008
        /*0054*/ 	.byte	0x00, 0xf5, 0x21, 0x00


	//----- nvinfo : EIATTR_KPARAM_INFO
	.align		4
.L_97:
        /*0058*/ 	.byte	0x04, 0x17
        /*005a*/ 	.short	(.L_99 - .L_98)
.L_98:
        /*005c*/ 	.word	0x00000000
        /*0060*/ 	.short	0x0000
        /*0062*/ 	.short	0x0000
        /*0064*/ 	.byte	0x00, 0xf5, 0x21, 0x00


	//----- nvinfo : EIATTR_SPARSE_MMA_MASK
	.align		4
.L_99:
        /*0068*/ 	.byte	0x03, 0x50
        /*006a*/ 	.short	0x0000


	//----- nvinfo : EIATTR_MAXREG_COUNT
	.align		4
        /*006c*/ 	.byte	0x03, 0x1b
        /*006e*/ 	.short	0x00ff


	//----- nvinfo : EIATTR_NUM_BARRIERS
	.align		4
        /*0070*/ 	.byte	0x02, 0x4c
        /*0072*/ 	.byte	0x01
	.zero		1


	//----- nvinfo : EIATTR_MERCURY_ISA_VERSION
	.align		4
        /*0074*/ 	.byte	0x03, 0x5f
        /*0076*/ 	.short	0x0101


	//----- nvinfo : EIATTR_VRC_CTA_INIT_COUNT
	.align		4
        /*0078*/ 	.byte	0x02, 0x4a
	.zero		1
	.zero		1


	//----- nvinfo : EIATTR_EXIT_INSTR_OFFSETS
	.align		4
        /*007c*/ 	.byte	0x04, 0x1c
        /*007e*/ 	.short	(.L_101 - .L_100)


	//   ....[0]....
.L_100:
        /*0080*/ 	.word	0x00000320


	//   ....[1]....
        /*0084*/ 	.word	0x00000420


	//----- nvinfo : EIATTR_CRS_STACK_SIZE
	.align		4
.L_101:
        /*0088*/ 	.byte	0x04, 0x1e
        /*008a*/ 	.short	(.L_103 - .L_102)
.L_102:
        /*008c*/ 	.word	0x00000000


	//----- nvinfo : EIATTR_CBANK_PARAM_SIZE
	.align		4
.L_103:
        /*0090*/ 	.byte	0x03, 0x19
        /*0092*/ 	.short	0x0028


	//----- nvinfo : EIATTR_PARAM_CBANK
	.align		4
        /*0094*/ 	.byte	0x04, 0x0a
        /*0096*/ 	.short	(.L_105 - .L_104)
	.align		4
.L_104:
        /*0098*/ 	.word	index@(.nv.constant0._Z18findMaxIndexKernelP7double2PiPdiiS1_)
        /*009c*/ 	.short	0x0380
        /*009e*/ 	.short	0x0028


	//----- nvinfo : EIATTR_SW_WAR
	.align		4
.L_105:
        /*00a0*/ 	.byte	0x04, 0x36
        /*00a2*/ 	.short	(.L_107 - .L_106)
.L_106:
        /*00a4*/ 	.word	0x00000008
.L_107:


//--------------------- .nv.callgraph             --------------------------
	.section	.nv.callgraph,"",@"SHT_CUDA_CALLGRAPH"
	.align	4
	.sectionentsize	8
	.align		4
        /*0000*/ 	.word	0x00000000
	.align		4
        /*0004*/ 	.word	0xffffffff
	.align		4
        /*0008*/ 	.word	0x00000000
	.align		4
        /*000c*/ 	.word	0xfffffffe
	.align		4
        /*0010*/ 	.word	0x00000000
	.align		4
        /*0014*/ 	.word	0xfffffffd
	.align		4
        /*0018*/ 	.word	0x00000000
	.align		4
        /*001c*/ 	.word	0xfffffffc


//--------------------- .text._Z14applyPhaseFlipP7double2x --------------------------
	.section	.text._Z14applyPhaseFlipP7double2x,"ax",@progbits
	.align	128
        .global         _Z14applyPhaseFlipP7double2x
        .type           _Z14applyPhaseFlipP7double2x,@function
        .size           _Z14applyPhaseFlipP7double2x,(.L_x_28 - _Z14applyPhaseFlipP7double2x)
        .other          _Z14applyPhaseFlipP7double2x,@"STO_CUDA_ENTRY STV_DEFAULT"
_Z14applyPhaseFlipP7double2x:
.text._Z14applyPhaseFlipP7double2x:
[----:B------:R-:W-:Y:S01]  /*0000*/  LDC R1, c[0x0][0x37c] ;  /* 0x0000df00ff017b82 */ /* 0x000fe20000000800 */
[----:B------:R-:W0:Y:S01]  /*0010*/  LDCU.128 UR4, c[0x0][0x380] ;  /* 0x00007000ff0477ac */ /* 0x000e220008000c00 */
[----:B------:R-:W1:Y:S01]  /*0020*/  LDCU.64 UR8, c[0x0][0x358] ;  /* 0x00006b00ff0877ac */ /* 0x000e620008000a00 */
[----:B0-----:R-:W-:-:S04]  /*0030*/  ULEA UR4, UP0, UR6, UR4, 0x4 ;  /* 0x0000000406047291 */ /* 0x001fc8000f8020ff */
[----:B------:R-:W-:Y:S02]  /*0040*/  ULEA.HI.X UR5, UR6, UR5, UR7, 0x4, UP0 ;  /* 0x0000000506057291 */ /* 0x000fe400080f2407 */
[----:B------:R-:W-:-:S04]  /*0050*/  MOV R2, UR4 ;  /* 0x0000000400027c02 */ /* 0x000fc80008000f00 */
[----:B------:R-:W-:-:S05]  /*0060*/  MOV R3, UR5 ;  /* 0x0000000500037c02 */ /* 0x000fca0008000f00 */
[----:B-1----:R-:W2:Y:S02]  /*0070*/  LDG.E.128 R4, desc[UR8][R2.64] ;  /* 0x0000000802047981 */ /* 0x002ea4000c1e1d00 */
[----:B--2---:R-:W-:Y:S02]  /*0080*/  DFMA R8, -RZ, R6, -R4 ;  /* 0x00000006ff08722b */ /* 0x004fe40000000904 */
[----:B------:R-:W-:-:S07]  /*0090*/  DFMA R10, RZ, R4, -R6 ;  /* 0x00000004ff0a722b */ /* 0x000fce0000000806 */
[----:B------:R-:W-:Y:S01]  /*00a0*/  STG.E.128 desc[UR8][R2.64], R8 ;  /* 0x0000000802007986 */ /* 0x000fe2000c101d08 */
[----:B------:R-:W-:Y:S05]  /*00b0*/  EXIT ;  /* 0x000000000000794d */ /* 0x000fea0003800000 */
.L_x_0:
[----:B------:R-:W-:-:S00]  /*00c0*/  BRA `(.L_x_0) ;  /* 0xfffffffc00fc7947 */ /* 0x000fc0000383ffff */
[----:B------:R-:W-:-:S00]  /*00d0*/  NOP ;  /* 0x0000000000007918 */ /* 0x000fc00000000000 */
        /* <DEDUP_REMOVED lines=10> */
.L_x_28:


//--------------------- .text._Z15contract_tensorP7double2PKS_iPiixS3_ --------------------------
	.section	.text._Z15contract_tensorP7double2PKS_iPiixS3_,"ax",@progbits
	.align	128
        .global         _Z15contract_tensorP7double2PKS_iPiixS3_
        .type           _Z15contract_tensorP7double2PKS_iPiixS3_,@function
        .size           _Z15contract_tensorP7double2PKS_iPiixS3_,(.L_x_27 - _Z15contract_tensorP7double2PKS_iPiixS3_)
        .other          _Z15contract_tensorP7double2PKS_iPiixS3_,@"STO_CUDA_ENTRY STV_DEFAULT"
_Z15contract_tensorP7double2PKS_iPiixS3_:
.text._Z15contract_tensorP7double2PKS_iPiixS3_:
[----:B------:R-:W-:Y:S01]  /*0000*/  LDC R1, c[0x0][0x37c] ;  /* 0x0000df00ff017b82 */ /* 0x000fe20000000800 */
[----:B------:R-:W0:Y:S01]  /*0010*/  S2R R0, SR_CTAID.X ;  /* 0x0000000000007919 */ /* 0x000e220000002500 */
[----:B------:R-:W0:Y:S01]  /*0020*/  LDCU UR4, c[0x0][0x360] ;  /* 0x00006c00ff0477ac */ /* 0x000e220008000800 */
[----:B------:R-:W0:Y:S01]  /*0030*/  S2R R3, SR_TID.X ;  /* 0x0000000000037919 */ /* 0x000e220000002100 */
[----:B------:R-:W1:Y:S01]  /*0040*/  LDCU.64 UR6, c[0x0][0x3a8] ;  /* 0x00007500ff0677ac */ /* 0x000e620008000a00 */
[----:B0-----:R-:W-:-:S05]  /*0050*/  IMAD R0, R0, UR4, R3 ;  /* 0x0000000400007c24 */ /* 0x001fca000f8e0203 */
[----:B-1----:R-:W-:Y:S02]  /*0060*/  ISETP.GE.U32.AND P0, PT, R0, UR6, PT ;  /* 0x0000000600007c0c */ /* 0x002fe4000bf06070 */
[----:B------:R-:W-:-:S04]  /*0070*/  SHF.R.S32.HI R2, RZ, 0x1f, R0 ;  /* 0x0000001fff027819 */ /* 0x000fc80000011400 */
[----:B------:R-:W-:-:S13]  /*0080*/  ISETP.GE.AND.EX P0, PT, R2, UR7, PT, P0 ;  /* 0x0000000702007c0c */ /* 0x000fda000bf06300 */
[----:B------:R-:W-:Y:S05]  /*0090*/  @P0 EXIT ;  /* 0x000000000000094d */ /* 0x000fea0003800000 */
[----:B------:R-:W0:Y:S01]  /*00a0*/  LDCU UR4, c[0x0][0x3a0] ;  /* 0x00007400ff0477ac */ /* 0x000e220008000800 */
[----:B------:R-:W-:Y:S01]  /*00b0*/  MOV R4, 0xe0 ;  /* 0x000000e000047802 */ /* 0x000fe20000000f00 */
[----:B0-----:R-:W0:Y:S06]  /*00c0*/  I2F.F64 R2, UR4 ;  /* 0x0000000400027d12 */ /* 0x001e2c0008201c00 */
[----:B0-----:R-:W-:Y:S05]  /*00d0*/  CALL.REL.NOINC `($_Z15contract_tensorP7double2PKS_iPiixS3_$__internal_accurate_pow) ;  /* 0x0000000400887944 */ /* 0x001fea0003c00000 */
[----:B------:R-:W0:Y:S01]  /*00e0*/  LDCU UR4, c[0x0][0x3a0] ;  /* 0x00007400ff0477ac */ /* 0x000e220008000800 */
[----:B------:R-:W-:Y:S01]  /*00f0*/  LEA.HI R6, R0, R0, RZ, 0x1 ;  /* 0x0000000000067211 */ /* 0x000fe200078f08ff */
[----:B------:R-:W1:Y:S01]  /*0100*/  LDC R17, c[0x0][0x390] ;  /* 0x0000e400ff117b82 */ /* 0x000e620000000800 */
[----:B------:R-:W2:Y:S02]  /*0110*/  LDCU.64 UR6, c[0x0][0x358] ;  /* 0x00006b00ff0677ac */ /* 0x000ea40008000a00 */
[----:B------:R-:W-:-:S04]  /*0120*/  SHF.R.S32.HI R13, RZ, 0x1, R6 ;  /* 0x00000001ff0d7819 */ /* 0x000fc80000011406 */
[----:B------:R-:W-:Y:S02]  /*0130*/  ISETP.GE.AND P2, PT, R13, RZ, PT ;  /* 0x000000ff0d00720c */ /* 0x000fe40003f46270 */
[----:B0-----:R-:W-:-:S04]  /*0140*/  ISETP.NE.AND P0, PT, RZ, UR4, PT ;  /* 0x00000004ff007c0c */ /* 0x001fc8000bf05270 */
[----:B------:R-:W-:Y:S02]  /*0150*/  FSEL R2, R2, RZ, P0 ;  /* 0x000000ff02027208 */ /* 0x000fe40000000000 */
[----:B------:R-:W-:-:S04]  /*0160*/  FSEL R3, R3, 1.875, P0 ;  /* 0x3ff0000003037808 */ /* 0x000fc80000000000 */
[----:B------:R0:W3:Y:S02]  /*0170*/  F2I.F64.TRUNC R12, R2 ;  /* 0x00000002000c7311 */ /* 0x0000e4000030d100 */
[----:B0-----:R-:W-:Y:S02]  /*0180*/  IABS R2, R13 ;  /* 0x0000000d00027213 */ /* 0x001fe40000000000 */
[----:B---3--:R-:W-:-:S04]  /*0190*/  IABS R8, R12 ;  /* 0x0000000c00087213 */ /* 0x008fc80000000000 */
[----:B------:R-:W0:Y:S08]  /*01a0*/  I2F.RP R7, R8 ;  /* 0x0000000800077306 */ /* 0x000e300000209400 */
[----:B0-----:R-:W0:Y:S02]  /*01b0*/  MUFU.RCP R7, R7 ;  /* 0x0000000700077308 */ /* 0x001e240000001000 */
[----:B0-----:R-:W-:-:S06]  /*01c0*/  VIADD R4, R7, 0xffffffe ;  /* 0x0ffffffe07047836 */ /* 0x001fcc0000000000 */
[----:B------:R0:W3:Y:S02]  /*01d0*/  F2I.FTZ.U32.TRUNC.NTZ R5, R4 ;  /* 0x0000000400057305 */ /* 0x0000e4000021f000 */
[----:B0-----:R-:W-:Y:S02]  /*01e0*/  IMAD.MOV.U32 R4, RZ, RZ, RZ ;  /* 0x000000ffff047224 */ /* 0x001fe400078e00ff */
[----:B---3--:R-:W-:-:S04]  /*01f0*/  IMAD.MOV R9, RZ, RZ, -R5 ;  /* 0x000000ffff097224 */ /* 0x008fc800078e0a05 */
[----:B------:R-:W-:Y:S01]  /*0200*/  IMAD R3, R9, R8, RZ ;  /* 0x0000000809037224 */ /* 0x000fe200078e02ff */
[----:B------:R-:W-:-:S03]  /*0210*/  IABS R9, R12 ;  /* 0x0000000c00097213 */ /* 0x000fc60000000000 */
[----:B------:R-:W-:-:S04]  /*0220*/  IMAD.HI.U32 R5, R5, R3, R4 ;  /* 0x0000000305057227 */ /* 0x000fc800078e0004 */
[----:B------:R-:W-:Y:S01]  /*0230*/  IMAD.MOV R7, RZ, RZ, -R9 ;  /* 0x000000ffff077224 */ /* 0x000fe200078e0a09 */
[----:B------:R-:W-:Y:S01]  /*0240*/  LOP3.LUT R9, R6, 0xfffffffe, RZ, 0xc0, !PT ;  /* 0xfffffffe06097812 */ /* 0x000fe200078ec0ff */
[----:B------:R-:W-:-:S04]  /*0250*/  IMAD.HI.U32 R5, R5, R2, RZ ;  /* 0x0000000205057227 */ /* 0x000fc800078e00ff */
[----:B------:R-:W-:Y:S02]  /*0260*/  IMAD R7, R5, R7, R2 ;  /* 0x0000000705077224 */ /* 0x000fe400078e0202 */
[----:B------:R-:W0:Y:S01]  /*0270*/  LDC.64 R2, c[0x0][0x3b0] ;  /* 0x0000ec00ff027b82 */ /* 0x000e220000000a00 */
[----:B------:R-:W-:Y:S02]  /*0280*/  IMAD.IADD R6, R0, 0x1, -R9 ;  /* 0x0000000100067824 */ /* 0x000fe400078e0a09 */
[----:B------:R-:W-:Y:S01]  /*0290*/  ISETP.GT.U32.AND P0, PT, R8, R7, PT ;  /* 0x000000070800720c */ /* 0x000fe20003f04070 */
[----:B-1----:R-:W-:-:S04]  /*02a0*/  IMAD R9, R12, R17, RZ ;  /* 0x000000110c097224 */ /* 0x002fc800078e02ff */
[----:B------:R-:W1:Y:S08]  /*02b0*/  LDC.64 R4, c[0x0][0x398] ;  /* 0x0000e600ff047b82 */ /* 0x000e700000000a00 */
[----:B------:R-:W-:Y:S02]  /*02c0*/  @!P0 IADD3 R7, PT, PT, R7, -R8, RZ ;  /* 0x8000000807078210 */ /* 0x000fe40007ffe0ff */
[----:B------:R-:W-:-:S02]  /*02d0*/  ISETP.NE.AND P0, PT, R12, RZ, PT ;  /* 0x000000ff0c00720c */ /* 0x000fc40003f05270 */
[----:B------:R-:W-:-:S13]  /*02e0*/  ISETP.GT.U32.AND P1, PT, R8, R7, PT ;  /* 0x000000070800720c */ /* 0x000fda0003f24070 */
[----:B------:R-:W-:-:S04]  /*02f0*/  @!P1 IMAD.IADD R7, R7, 0x1, -R8 ;  /* 0x0000000107079824 */ /* 0x000fc800078e0a08 */
[----:B------:R-:W-:Y:S01]  /*0300*/  @!P2 IMAD.MOV R7, RZ, RZ, -R7 ;  /* 0x000000ffff07a224 */ /* 0x000fe200078e0a07 */
[----:B------:R-:W-:-:S04]  /*0310*/  @!P0 LOP3.LUT R7, RZ, R12, RZ, 0x33, !PT ;  /* 0x0000000cff078212 */ /* 0x000fc800078e33ff */
[C---:B------:R-:W-:Y:S01]  /*0320*/  LEA R8, R7.reuse, R6, 0x1 ;  /* 0x0000000607087211 */ /* 0x040fe200078e08ff */
[----:B------:R-:W-:-:S04]  /*0330*/  IMAD R17, R7, UR4, R17 ;  /* 0x0000000407117c24 */ /* 0x000fc8000f8e0211 */
[----:B------:R-:W-:Y:S02]  /*0340*/  IMAD R9, R9, 0x2, R8 ;  /* 0x0000000209097824 */ /* 0x000fe400078e0208 */
[----:B-1----:R-:W-:-:S04]  /*0350*/  IMAD.WIDE R16, R17, 0x4, R4 ;  /* 0x0000000411107825 */ /* 0x002fc800078e0204 */
[----:B0-----:R-:W-:Y:S02]  /*0360*/  IMAD.WIDE R14, R9, 0x4, R2 ;  /* 0x00000004090e7825 */ /* 0x001fe400078e0202 */
[----:B--2---:R0:W2:Y:S01]  /*0370*/  LDG.E R17, desc[UR6][R16.64] ;  /* 0x0000000610117981 */ /* 0x0040a2000c1e1900 */
[----:B------:R-:W1:Y:S03]  /*0380*/  LDC.64 R8, c[0x0][0x388] ;  /* 0x0000e200ff087b82 */ /* 0x000e660000000a00 */
[----:B------:R-:W3:Y:S05]  /*0390*/  LDG.E R14, desc[UR6][R14.64] ;  /* 0x000000060e0e7981 */ /* 0x000eea000c1e1900 */
[----:B------:R-:W4:Y:S01]  /*03a0*/  LDC.64 R2, c[0x0][0x380] ;  /* 0x0000e000ff027b82 */ /* 0x000f220000000a00 */
[----:B------:R-:W-:-:S05]  /*03b0*/  IMAD.SHL.U32 R12, R12, 0x2, RZ ;  /* 0x000000020c0c7824 */ /* 0x000fca00078e00ff */
[----:B0-----:R-:W-:Y:S02]  /*03c0*/  IABS R16, R12 ;  /* 0x0000000c00107213 */ /* 0x001fe40000000000 */
[----:B------:R-:W-:Y:S02]  /*03d0*/  IABS R18, R0 ;  /* 0x0000000000127213 */ /* 0x000fe40000000000 */
[----:B------:R-:W-:Y:S01]  /*03e0*/  IABS R20, R12 ;  /* 0x0000000c00147213 */ /* 0x000fe20000000000 */
[----:B--2---:R-:W-:Y:S01]  /*03f0*/  IMAD R11, R17, 0x2, R6 ;  /* 0x00000002110b7824 */ /* 0x004fe200078e0206 */
[----:B---3--:R-:W-:-:S03]  /*0400*/  IADD3 R5, PT, PT, R14, R13, -R7 ;  /* 0x0000000d0e057210 */ /* 0x008fc60007ffe807 */
[----:B-1----:R-:W-:-:S04]  /*0410*/  IMAD.WIDE R8, R11, 0x10, R8 ;  /* 0x000000100b087825 */ /* 0x002fc800078e0208 */
[----:B----4-:R-:W-:Y:S02]  /*0420*/  IMAD.WIDE R4, R5, 0x10, R2 ;  /* 0x0000001005047825 */ /* 0x010fe400078e0202 */
[----:B------:R-:W2:Y:S04]  /*0430*/  LDG.E.128 R8, desc[UR6][R8.64] ;  /* 0x0000000608087981 */ /* 0x000ea8000c1e1d00 */
[----:B------:R-:W2:Y:S01]  /*0440*/  LDG.E.128 R4, desc[UR6][R4.64] ;  /* 0x0000000604047981 */ /* 0x000ea2000c1e1d00 */
[----:B------:R-:W0:Y:S01]  /*0450*/  I2F.RP R17, R16 ;  /* 0x0000001000117306 */ /* 0x000e220000209400 */
[----:B------:R-:W1:Y:S01]  /*0460*/  S2UR UR5, SR_CgaCtaId ;  /* 0x00000000000579c3 */ /* 0x000e620000008800 */
[C---:B------:R-:W-:Y:S01]  /*0470*/  ISETP.GE.AND P2, PT, R0.reuse, RZ, PT ;  /* 0x000000ff0000720c */ /* 0x040fe20003f46270 */
[----:B------:R-:W-:Y:S01]  /*0480*/  UMOV UR4, 0x400 ;  /* 0x0000040000047882 */ /* 0x000fe20000000000 */
[----:B------:R-:W-:-:S04]  /*0490*/  LOP3.LUT R0, R0, 0x1, RZ, 0xc0, !PT ;  /* 0x0000000100007812 */ /* 0x000fc800078ec0ff */
[----:B0-----:R-:W0:Y:S01]  /*04a0*/  MUFU.RCP R17, R17 ;  /* 0x0000001100117308 */ /* 0x001e220000001000 */
[----:B-1----:R-:W-:Y:S01]  /*04b0*/  ULEA UR4, UR5, UR4, 0x18 ;  /* 0x0000000405047291 */ /* 0x002fe2000f8ec0ff */
[----:B0-----:R-:W-:Y:S01]  /*04c0*/  IADD3 R14, PT, PT, R17, 0xffffffe, RZ ;  /* 0x0ffffffe110e7810 */ /* 0x001fe20007ffe0ff */
[----:B------:R-:W-:-:S05]  /*04d0*/  IMAD.MOV R17, RZ, RZ, -R20 ;  /* 0x000000ffff117224 */ /* 0x000fca00078e0a14 */
[----:B------:R0:W1:Y:S02]  /*04e0*/  F2I.FTZ.U32.TRUNC.NTZ R15, R14 ;  /* 0x0000000e000f7305 */ /* 0x000064000021f000 */
[----:B0-----:R-:W-:Y:S02]  /*04f0*/  IMAD.MOV.U32 R14, RZ, RZ, RZ ;  /* 0x000000ffff0e7224 */ /* 0x001fe400078e00ff */
[----:B-1----:R-:W-:-:S04]  /*0500*/  IMAD.MOV R19, RZ, RZ, -R15 ;  /* 0x000000ffff137224 */ /* 0x002fc800078e0a0f */
[----:B------:R-:W-:-:S04]  /*0510*/  IMAD R19, R19, R16, RZ ;  /* 0x0000001013137224 */ /* 0x000fc800078e02ff */
[----:B------:R-:W-:-:S06]  /*0520*/  IMAD.HI.U32 R15, R15, R19, R14 ;  /* 0x000000130f0f7227 */ /* 0x000fcc00078e000e */
[----:B------:R-:W-:-:S04]  /*0530*/  IMAD.HI.U32 R15, R15, R18, RZ ;  /* 0x000000120f0f7227 */ /* 0x000fc800078e00ff */
[----:B------:R-:W-:-:S05]  /*0540*/  IMAD R15, R15, R17, R18 ;  /* 0x000000110f0f7224 */ /* 0x000fca00078e0212 */
[----:B------:R-:W-:-:S13]  /*0550*/  ISETP.GT.U32.AND P0, PT, R16, R15, PT ;  /* 0x0000000f1000720c */ /* 0x000fda0003f04070 */
[----:B------:R-:W-:Y:S02]  /*0560*/  @!P0 IADD3 R15, PT, PT, R15, -R16, RZ ;  /* 0x800000100f0f8210 */ /* 0x000fe40007ffe0ff */
[----:B------:R-:W-:Y:S02]  /*0570*/  ISETP.NE.AND P0, PT, R12, RZ, PT ;  /* 0x000000ff0c00720c */ /* 0x000fe40003f05270 */
[----:B------:R-:W-:-:S13]  /*0580*/  ISETP.GT.U32.AND P1, PT, R16, R15, PT ;  /* 0x0000000f1000720c */ /* 0x000fda0003f24070 */
[----:B------:R-:W-:-:S04]  /*0590*/  @!P1 IMAD.IADD R15, R15, 0x1, -R16 ;  /* 0x000000010f0f9824 */ /* 0x000fc800078e0a10 */
[----:B------:R-:W-:-:S04]  /*05a0*/  IMAD.MOV.U32 R16, RZ, RZ, R15 ;  /* 0x000000ffff107224 */ /* 0x000fc800078e000f */
[----:B------:R-:W-:Y:S01]  /*05b0*/  @!P2 IMAD.MOV R16, RZ, RZ, -R16 ;  /* 0x000000ffff10a224 */ /* 0x000fe200078e0a10 */
[----:B------:R-:W-:Y:S02]  /*05c0*/  @!P0 LOP3.LUT R16, RZ, R12, RZ, 0x33, !PT ;  /* 0x0000000cff108212 */ /* 0x000fe400078e33ff */
[----:B------:R-:W-:Y:S02]  /*05d0*/  ISETP.NE.U32.AND P0, PT, R0, 0x1, PT ;  /* 0x000000010000780c */ /* 0x000fe40003f05070 */
[----:B------:R-:W-:Y:S01]  /*05e0*/  LEA R19, R16, UR4, 0x4 ;  /* 0x0000000410137c11 */ /* 0x000fe2000f8e20ff */
[-C--:B--2---:R-:W-:Y:S02]  /*05f0*/  DMUL R14, R10, R6.reuse ;  /* 0x000000060a0e7228 */ /* 0x084fe40000000000 */
[----:B------:R-:W-:-:S06]  /*0600*/  DMUL R6, R8, R6 ;  /* 0x0000000608067228 */ /* 0x000fcc0000000000 */
[-C--:B------:R-:W-:Y:S02]  /*0610*/  DFMA R8, R8, R4.reuse, -R14 ;  /* 0x000000040808722b */ /* 0x080fe4000000080e */
[----:B------:R-:W-:-:S07]  /*0620*/  DFMA R10, R10, R4, R6 ;  /* 0x000000040a0a722b */ /* 0x000fce0000000006 */
[----:B------:R-:W-:Y:S01]  /*0630*/  STS.128 [R19], R8 ;  /* 0x0000000813007388 */ /* 0x000fe20000000c00 */
[----:B------:R-:W-:Y:S06]  /*0640*/  BAR.SYNC.DEFER_BLOCKING 0x0 ;  /* 0x0000000000007b1d */ /* 0x000fec0000010000 */
[----:B------:R-:W0:Y:S04]  /*0650*/  LDS.128 R4, [R19] ;  /* 0x0000000013047984 */ /* 0x000e280000000c00 */
[----:B0-----:R-:W-:Y:S04]  /*0660*/  SHFL.DOWN PT, R15, R5, 0x1, 0x1f ;  /* 0x08201f00050f7f89 */ /* 0x001fe800000e0000 */
[----:B------:R-:W0:Y:S04]  /*0670*/  SHFL.DOWN PT, R14, R4, 0x1, 0x1f ;  /* 0x08201f00040e7f89 */ /* 0x000e2800000e0000 */
[----:B------:R-:W-:Y:S04]  /*0680*/  SHFL.DOWN PT, R17, R7, 0x1, 0x1f ;  /* 0x08201f0007117f89 */ /* 0x000fe800000e0000 */
[----:B------:R-:W1:Y:S01]  /*0690*/  SHFL.DOWN PT, R16, R6, 0x1, 0x1f ;  /* 0x08201f0006107f89 */ /* 0x000e6200000e0000 */
[----:B0-----:R-:W-:-:S02]  /*06a0*/  DADD R20, R4, R14 ;  /* 0x0000000004147229 */ /* 0x001fc4000000000e */
[----:B-1----:R-:W-:Y:S01]  /*06b0*/  DADD R22, R6, R16 ;  /* 0x0000000006167229 */ /* 0x002fe20000000010 */
[----:B------:R-:W-:Y:S10]  /*06c0*/  @!P0 EXIT ;  /* 0x000000000000894d */ /* 0x000ff40003800000 */
[----:B------:R-:W-:-:S05]  /*06d0*/  IMAD.WIDE R2, R13, 0x10, R2 ;  /* 0x000000100d027825 */ /* 0x000fca00078e0202 */
[----:B------:R-:W-:Y:S01]  /*06e0*/  STG.E.128 desc[UR6][R2.64], R20 ;  /* 0x0000001402007986 */ /* 0x000fe2000c101d06 */
[----:B------:R-:W-:Y:S05]  /*06f0*/  EXIT ;  /* 0x000000000000794d */ /* 0x000fea0003800000 */
        .type           $_Z15contract_tensorP7double2PKS_iPiixS3_$__internal_accurate_pow,@function
        .size           $_Z15contract_tensorP7double2PKS_iPiixS3_$__internal_accurate_pow,(.L_x_27 - $_Z15contract_tensorP7double2PKS_iPiixS3_$__internal_accurate_pow)
$_Z15contract_tensorP7double2PKS_iPiixS3_$__internal_accurate_pow:
[----:B------:R-:W0:Y:S01]  /*0700*/  MUFU.RCP64H R9, 2 ;  /* 0x4000000000097908 */ /* 0x000e220000001800 */
[----:B------:R-:W-:Y:S01]  /*0710*/  MOV R6, 0x0 ;  /* 0x0000000000067802 */ /* 0x000fe20000000f00 */
[----:B------:R-:W-:Y:S01]  /*0720*/  IMAD.MOV.U32 R7, RZ, RZ, 0x40000000 ;  /* 0x40000000ff077424 */ /* 0x000fe200078e00ff */
[----:B------:R-:W-:Y:S01]  /*0730*/  MOV R13, 0x3ed0f5d2 ;  /* 0x3ed0f5d2000d7802 */ /* 0x000fe20000000f00 */
[----:B------:R-:W-:Y:S01]  /*0740*/  IMAD.MOV.U32 R8, RZ, RZ, RZ ;  /* 0x000000ffff087224 */ /* 0x000fe200078e00ff */
[----:B------:R-:W-:Y:S01]  /*0750*/  UMOV UR4, 0x7d2cafe2 ;  /* 0x7d2cafe200047882 */ /* 0x000fe20000000000 */
[----:B------:R-:W-:Y:S01]  /*0760*/  IMAD.MOV.U32 R12, RZ, RZ, 0x41ad3b5a ;  /* 0x41ad3b5aff0c7424 */ /* 0x000fe200078e00ff */
[----:B------:R-:W-:Y:S01]  /*0770*/  UMOV UR5, 0x3eb0f5ff ;  /* 0x3eb0f5ff00057882 */ /* 0x000fe20000000000 */
[----:B------:R-:W-:-:S05]  /*0780*/  IMAD.SHL.U32 R5, R3, 0x2, RZ ;  /* 0x0000000203057824 */ /* 0x000fca00078e00ff */
[----:B------:R-:W-:Y:S01]  /*0790*/  ISETP.GT.U32.AND P0, PT, R5, -0x2000001, PT ;  /* 0xfdffffff0500780c */ /* 0x000fe20003f04070 */
[----:B0-----:R-:W-:-:S08]  /*07a0*/  DFMA R6, R8, -R6, 1 ;  /* 0x3ff000000806742b */ /* 0x001fd00000000806 */
[----:B------:R-:W-:-:S08]  /*07b0*/  DFMA R6, R6, R6, R6 ;  /* 0x000000060606722b */ /* 0x000fd00000000006 */
[----:B------:R-:W-:-:S08]  /*07c0*/  DFMA R8, R8, R6, R8 ;  /* 0x000000060808722b */ /* 0x000fd00000000008 */
[----:B------:R-:W-:-:S08]  /*07d0*/  DMUL R6, RZ, R8 ;  /* 0x00000008ff067228 */ /* 0x000fd00000000000 */
[----:B------:R-:W-:-:S08]  /*07e0*/  DFMA R6, RZ, R8, R6 ;  /* 0x00000008ff06722b */ /* 0x000fd00000000006 */
[----:B------:R-:W-:Y:S02]  /*07f0*/  DMUL R10, R6, R6 ;  /* 0x00000006060a7228 */ /* 0x000fe40000000000 */
[----:B------:R-:W-:-:S06]  /*0800*/  DADD R14, RZ, -R6 ;  /* 0x00000000ff0e7229 */ /* 0x000fcc0000000806 */
[----:B------:R-:W-:Y:S01]  /*0810*/  DFMA R12, R10, UR4, R12 ;  /* 0x000000040a0c7c2b */ /* 0x000fe2000800000c */
[----:B------:R-:W-:Y:S01]  /*0820*/  UMOV UR4, 0x75488a3f ;  /* 0x75488a3f00047882 */ /* 0x000fe20000000000 */
[----:B------:R-:W-:Y:S01]  /*0830*/  UMOV UR5, 0x3ef3b20a ;  /* 0x3ef3b20a00057882 */ /* 0x000fe20000000000 */
[----:B------:R-:W-:Y:S02]  /*0840*/  DADD R18, R14, R14 ;  /* 0x000000000e127229 */ /* 0x000fe4000000000e */
[----:B------:R-:W-:-:S03]  /*0850*/  DMUL R14, R6, R6 ;  /* 0x00000006060e7228 */ /* 0x000fc60000000000 */
[----:B------:R-:W-:Y:S01]  /*0860*/  DFMA R12, R10, R12, UR4 ;  /* 0x000000040a0c7e2b */ /* 0x000fe2000800000c */
[----:B------:R-:W-:Y:S01]  /*0870*/  UMOV UR4, 0xe4faecd5 ;  /* 0xe4faecd500047882 */ /* 0x000fe20000000000 */
[----:B------:R-:W-:Y:S01]  /*0880*/  UMOV UR5, 0x3f1745cd ;  /* 0x3f1745cd00057882 */ /* 0x000fe20000000000 */
[----:B------:R-:W-:-:S05]  /*0890*/  DFMA R18, RZ, -R6, R18 ;  /* 0x80000006ff12722b */ /* 0x000fca0000000012 */
[----:B------:R-:W-:Y:S01]  /*08a0*/  DFMA R12, R10, R12, UR4 ;  /* 0x000000040a0c7e2b */ /* 0x000fe2000800000c */
[----:B------:R-:W-:Y:S01]  /*08b0*/  UMOV UR4, 0x258a578b ;  /* 0x258a578b00047882 */ /* 0x000fe20000000000 */
[----:B------:R-:W-:Y:S01]  /*08c0*/  UMOV UR5, 0x3f3c71c7 ;  /* 0x3f3c71c700057882 */ /* 0x000fe20000000000 */
[----:B------:R-:W-:-:S05]  /*08d0*/  DMUL R8, R8, R18 ;  /* 0x0000001208087228 */ /* 0x000fca0000000000 */
[----:B------:R-:W-:Y:S01]  /*08e0*/  DFMA R12, R10, R12, UR4 ;  /* 0x000000040a0c7e2b */ /* 0x000fe2000800000c */
[----:B------:R-:W-:Y:S01]  /*08f0*/  UMOV UR4, 0x9242b910 ;  /* 0x9242b91000047882 */ /* 0x000fe20000000000 */
[----:B------:R-:W-:-:S03]  /*0900*/  UMOV UR5, 0x3f624924 ;  /* 0x3f62492400057882 */ /* 0x000fc60000000000 */
[----:B------:R-:W-:Y:S02]  /*0910*/  VIADD R23, R9, 0x100000 ;  /* 0x0010000009177836 */ /* 0x000fe40000000000 */
[----:B------:R-:W-:Y:S01]  /*0920*/  IMAD.MOV.U32 R22, RZ, RZ, R8 ;  /* 0x000000ffff167224 */ /* 0x000fe200078e0008 */
[----:B------:R-:W-:Y:S01]  /*0930*/  DFMA R12, R10, R12, UR4 ;  /* 0x000000040a0c7e2b */ /* 0x000fe2000800000c */
[----:B------:R-:W-:Y:S01]  /*0940*/  UMOV UR4, 0x99999dfb ;  /* 0x99999dfb00047882 */ /* 0x000fe20000000000 */
[----:B------:R-:W-:-:S06]  /*0950*/  UMOV UR5, 0x3f899999 ;  /* 0x3f89999900057882 */ /* 0x000fcc0000000000 */
[----:B------:R-:W-:Y:S01]  /*0960*/  DFMA R16, R10, R12, UR4 ;  /* 0x000000040a107e2b */ /* 0x000fe2000800000c */
[----:B------:R-:W-:Y:S01]  /*0970*/  UMOV UR4, 0x55555555 ;  /* 0x5555555500047882 */ /* 0x000fe20000000000 */
[----:B------:R-:W-:-:S06]  /*0980*/  UMOV UR5, 0x3fb55555 ;  /* 0x3fb5555500057882 */ /* 0x000fcc0000000000 */
[----:B------:R-:W-:-:S08]  /*0990*/  DFMA R12, R10, R16, UR4 ;  /* 0x000000040a0c7e2b */ /* 0x000fd00008000010 */
[----:B------:R-:W-:Y:S01]  /*09a0*/  DADD R20, -R12, UR4 ;  /* 0x000000040c147e29 */ /* 0x000fe20008000100 */
[----:B------:R-:W-:Y:S01]  /*09b0*/  UMOV UR4, 0xb9e7b0 ;  /* 0x00b9e7b000047882 */ /* 0x000fe20000000000 */
[----:B------:R-:W-:-:S06]  /*09c0*/  UMOV UR5, 0x3c46a4cb ;  /* 0x3c46a4cb00057882 */ /* 0x000fcc0000000000 */
[----:B------:R-:W-:Y:S02]  /*09d0*/  DFMA R20, R10, R16, R20 ;  /* 0x000000100a14722b */ /* 0x000fe40000000014 */
[----:B------:R-:W-:-:S06]  /*09e0*/  DMUL R10, R6, R14 ;  /* 0x0000000e060a7228 */ /* 0x000fcc0000000000 */
[----:B------:R-:W-:Y:S01]  /*09f0*/  DADD R18, R20, -UR4 ;  /* 0x8000000414127e29 */ /* 0x000fe20008000000 */
[----:B------:R-:W-:Y:S01]  /*0a00*/  UMOV UR4, 0x0 ;  /* 0x0000000000047882 */ /* 0x000fe20000000000 */
[C---:B------:R-:W-:Y:S01]  /*0a10*/  DFMA R24, R6.reuse, R14, -R10 ;  /* 0x0000000e0618722b */ /* 0x040fe2000000080a */
[----:B------:R-:W-:Y:S01]  /*0a20*/  UMOV UR5, 0x3ff00000 ;  /* 0x3ff0000000057882 */ /* 0x000fe20000000000 */
[----:B------:R-:W-:-:S04]  /*0a30*/  DFMA R20, R6, R6, -R14 ;  /* 0x000000060614722b */ /* 0x000fc8000000080e */
[----:B------:R-:W-:Y:S02]  /*0a40*/  DADD R16, R12, R18 ;  /* 0x000000000c107229 */ /* 0x000fe40000000012 */
[----:B------:R-:W-:Y:S02]  /*0a50*/  DFMA R24, R8, R14, R24 ;  /* 0x0000000e0818722b */ /* 0x000fe40000000018 */
[----:B------:R-:W-:-:S04]  /*0a60*/  DFMA R20, R6, R22, R20 ;  /* 0x000000160614722b */ /* 0x000fc80000000014 */
[----:B------:R-:W-:Y:S02]  /*0a70*/  DMUL R14, R16, R10 ;  /* 0x0000000a100e7228 */ /* 0x000fe40000000000 */
[----:B------:R-:W-:Y:S02]  /*0a80*/  DADD R12, R12, -R16 ;  /* 0x000000000c0c7229 */ /* 0x000fe40000000810 */
[----:B------:R-:W-:-:S04]  /*0a90*/  DFMA R20, R6, R20, R24 ;  /* 0x000000140614722b */ /* 0x000fc80000000018 */
[----:B------:R-:W-:Y:S02]  /*0aa0*/  DFMA R22, R16, R10, -R14 ;  /* 0x0000000a1016722b */ /* 0x000fe4000000080e */
[----:B------:R-:W-:-:S06]  /*0ab0*/  DADD R12, R18, R12 ;  /* 0x00000000120c7229 */ /* 0x000fcc000000000c */
[----:B------:R-:W-:-:S08]  /*0ac0*/  DFMA R20, R16, R20, R22 ;  /* 0x000000141014722b */ /* 0x000fd00000000016 */
[----:B------:R-:W-:-:S08]  /*0ad0*/  DFMA R12, R12, R10, R20 ;  /* 0x0000000a0c0c722b */ /* 0x000fd00000000014 */
[----:B------:R-:W-:-:S08]  /*0ae0*/  DADD R16, R14, R12 ;  /* 0x000000000e107229 */ /* 0x000fd0000000000c */
[--C-:B------:R-:W-:Y:S02]  /*0af0*/  DADD R10, R6, R16.reuse ;  /* 0x00000000060a7229 */ /* 0x100fe40000000010 */
[----:B------:R-:W-:-:S06]  /*0b00*/  DADD R14, R14, -R16 ;  /* 0x000000000e0e7229 */ /* 0x000fcc0000000810 */
[----:B------:R-:W-:Y:S02]  /*0b10*/  DADD R6, R6, -R10 ;  /* 0x0000000006067229 */ /* 0x000fe4000000080a */
[----:B------:R-:W-:-:S06]  /*0b20*/  DADD R14, R12, R14 ;  /* 0x000000000c0e7229 */ /* 0x000fcc000000000e */
[----:B------:R-:W-:-:S08]  /*0b30*/  DADD R6, R16, R6 ;  /* 0x0000000010067229 */ /* 0x000fd00000000006 */
[----:B------:R-:W-:-:S08]  /*0b40*/  DADD R6, R14, R6 ;  /* 0x000000000e067229 */ /* 0x000fd00000000006 */
[----:B------:R-:W-:Y:S01]  /*0b50*/  DADD R12, R8, R6 ;  /* 0x00000000080c7229 */ /* 0x000fe20000000006 */
[----:B------:R-:W-:Y:S01]  /*0b60*/  IMAD.MOV.U32 R8, RZ, RZ, -0x105c611 ;  /* 0xfefa39efff087424 */ /* 0x000fe200078e00ff */
[----:B------:R-:W-:Y:S01]  /*0b70*/  MOV R9, 0x3fe62e42 ;  /* 0x3fe62e4200097802 */ /* 0x000fe20000000f00 */
[----:B------:R-:W-:Y:S02]  /*0b80*/  IMAD.MOV.U32 R6, RZ, RZ, -0x105c611 ;  /* 0xfefa39efff067424 */ /* 0x000fe400078e00ff */
[----:B------:R-:W-:-:S03]  /*0b90*/  IMAD.MOV.U32 R7, RZ, RZ, 0x3fe62e42 ;  /* 0x3fe62e42ff077424 */ /* 0x000fc600078e00ff */
[----:B------:R-:W-:-:S08]  /*0ba0*/  DADD R14, R10, R12 ;  /* 0x000000000a0e7229 */ /* 0x000fd0000000000c */
[--C-:B------:R-:W-:Y:S02]  /*0bb0*/  DFMA R8, R8, UR4, R14.reuse ;  /* 0x0000000408087c2b */ /* 0x100fe4000800000e */
[----:B------:R-:W-:-:S06]  /*0bc0*/  DADD R10, R10, -R14 ;  /* 0x000000000a0a7229 */ /* 0x000fcc000000080e */
[----:B------:R-:W-:Y:S02]  /*0bd0*/  DFMA R16, -R6, 1, R8 ;  /* 0x3ff000000610782b */ /* 0x000fe40000000108 */
[----:B------:R-:W-:Y:S01]  /*0be0*/  DADD R10, R12, R10 ;  /* 0x000000000c0a7229 */ /* 0x000fe2000000000a */
[----:B------:R-:W-:Y:S01]  /*0bf0*/  IMAD.MOV.U32 R12, RZ, RZ, 0x3b39803f ;  /* 0x3b39803fff0c7424 */ /* 0x000fe200078e00ff */
[----:B------:R-:W-:-:S04]  /*0c00*/  MOV R13, 0x3c7abc9e ;  /* 0x3c7abc9e000d7802 */ /* 0x000fc80000000f00 */
[----:B------:R-:W-:Y:S01]  /*0c10*/  DADD R16, -R14, R16 ;  /* 0x000000000e107229 */ /* 0x000fe20000000110 */
[----:B------:R-:W-:Y:S01]  /*0c20*/  LOP3.LUT R15, R3, 0xff0fffff, RZ, 0xc0, !PT ;  /* 0xff0fffff030f7812 */ /* 0x000fe200078ec0ff */
[----:B------:R-:W-:-:S03]  /*0c30*/  IMAD.MOV.U32 R14, RZ, RZ, R2 ;  /* 0x000000ffff0e7224 */ /* 0x000fc600078e0002 */
[----:B------:R-:W-:-:S03]  /*0c40*/  SEL R15, R15, R3, P0 ;  /* 0x000000030f0f7207 */ /* 0x000fc60000000000 */
[----:B------:R-:W-:-:S08]  /*0c50*/  DADD R10, R10, -R16 ;  /* 0x000000000a0a7229 */ /* 0x000fd00000000810 */
[----:B------:R-:W-:Y:S01]  /*0c60*/  DFMA R10, R12, UR4, R10 ;  /* 0x000000040c0a7c2b */ /* 0x000fe2000800000a */
[----:B------:R-:W-:Y:S01]  /*0c70*/  UMOV UR4, 0x3b39803f ;  /* 0x3b39803f00047882 */ /* 0x000fe20000000000 */
[----:B------:R-:W-:-:S06]  /*0c80*/  UMOV UR5, 0x3c7abc9e ;  /* 0x3c7abc9e00057882 */ /* 0x000fcc0000000000 */
[----:B------:R-:W-:-:S08]  /*0c90*/  DADD R12, R8, R10 ;  /* 0x00000000080c7229 */ /* 0x000fd0000000000a */
[----:B------:R-:W-:Y:S02]  /*0ca0*/  DADD R8, R8, -R12 ;  /* 0x0000000008087229 */ /* 0x000fe4000000080c */
[----:B------:R-:W-:-:S06]  /*0cb0*/  DMUL R2, R12, R14 ;  /* 0x0000000e0c027228 */ /* 0x000fcc0000000000 */
[----:B------:R-:W-:Y:S02]  /*0cc0*/  DADD R8, R10, R8 ;  /* 0x000000000a087229 */ /* 0x000fe40000000008 */
[----:B------:R-:W-:Y:S01]  /*0cd0*/  DFMA R12, R12, R14, -R2 ;  /* 0x0000000e0c0c722b */ /* 0x000fe20000000802 */
[----:B------:R-:W-:Y:S01]  /*0ce0*/  IMAD.MOV.U32 R10, RZ, RZ, 0x652b82fe ;  /* 0x652b82feff0a7424 */ /* 0x000fe200078e00ff */
[----:B------:R-:W-:-:S06]  /*0cf0*/  MOV R11, 0x3ff71547 ;  /* 0x3ff71547000b7802 */ /* 0x000fcc0000000f00 */
[----:B------:R-:W-:-:S08]  /*0d00*/  DFMA R12, R8, R14, R12 ;  /* 0x0000000e080c722b */ /* 0x000fd0000000000c */
[----:B------:R-:W-:-:S08]  /*0d10*/  DADD R8, R2, R12 ;  /* 0x0000000002087229 */ /* 0x000fd0000000000c */
[----:B------:R-:W-:Y:S02]  /*0d20*/  DFMA R10, R8, R10, 6.75539944105574400000e+15 ;  /* 0x43380000080a742b */ /* 0x000fe4000000000a */
[----:B------:R-:W-:Y:S01]  /*0d30*/  FSETP.GEU.AND P0, PT, |R9|, 4.1917929649353027344, PT ;  /* 0x4086232b0900780b */ /* 0x000fe20003f0e200 */
[----:B------:R-:W-:-:S05]  /*0d40*/  DADD R2, R2, -R8 ;  /* 0x0000000002027229 */ /* 0x000fca0000000808 */
[----:B------:R-:W-:-:S03]  /*0d50*/  DADD R14, R10, -6.75539944105574400000e+15 ;  /* 0xc33800000a0e7429 */ /* 0x000fc60000000000 */
[----:B------:R-:W-:-:S05]  /*0d60*/  DADD R2, R12, R2 ;  /* 0x000000000c027229 */ /* 0x000fca0000000002 */
[----:B------:R-:W-:-:S08]  /*0d70*/  DFMA R6, R14, -R6, R8 ;  /* 0x800000060e06722b */ /* 0x000fd00000000008 */
[----:B------:R-:W-:Y:S01]  /*0d80*/  DFMA R6, R14, -UR4, R6 ;  /* 0x800000040e067c2b */ /* 0x000fe20008000006 */
[----:B------:R-:W-:Y:S01]  /*0d90*/  UMOV UR4, 0x69ce2bdf ;  /* 0x69ce2bdf00047882 */ /* 0x000fe20000000000 */
[----:B------:R-:W-:Y:S01]  /*0da0*/  IMAD.MOV.U32 R14, RZ, RZ, -0x35dec16 ;  /* 0xfca213eaff0e7424 */ /* 0x000fe200078e00ff */
[----:B------:R-:W-:Y:S01]  /*0db0*/  UMOV UR5, 0x3e5ade15 ;  /* 0x3e5ade1500057882 */ /* 0x000fe20000000000 */
[----:B------:R-:W-:-:S06]  /*0dc0*/  IMAD.MOV.U32 R15, RZ, RZ, 0x3e928af3 ;  /* 0x3e928af3ff0f7424 */ /* 0x000fcc00078e00ff */
[----:B------:R-:W-:Y:S01]  /*0dd0*/  DFMA R14, R6, UR4, R14 ;  /* 0x00000004060e7c2b */ /* 0x000fe2000800000e */
[----:B------:R-:W-:Y:S01]  /*0de0*/  UMOV UR4, 0x62401315 ;  /* 0x6240131500047882 */ /* 0x000fe20000000000 */
[----:B------:R-:W-:-:S06]  /*0df0*/  UMOV UR5, 0x3ec71dee ;  /* 0x3ec71dee00057882 */ /* 0x000fcc0000000000 */
[----:B------:R-:W-:Y:S01]  /*0e00*/  DFMA R14, R6, R14, UR4 ;  /* 0x00000004060e7e2b */ /* 0x000fe2000800000e */
        /* <DEDUP_REMOVED lines=20> */
[----:B------:R-:W-:-:S08]  /*0f50*/  DFMA R14, R6, R14, UR4 ;  /* 0x00000004060e7e2b */ /* 0x000fd0000800000e */
[----:B------:R-:W-:-:S08]  /*0f60*/  DFMA R14, R6, R14, 1 ;  /* 0x3ff00000060e742b */ /* 0x000fd0000000000e */
[----:B------:R-:W-:-:S10]  /*0f70*/  DFMA R14, R6, R14, 1 ;  /* 0x3ff00000060e742b */ /* 0x000fd4000000000e */
[----:B------:R-:W-:Y:S01]  /*0f80*/  IMAD R7, R10, 0x100000, R15 ;  /* 0x001000000a077824 */ /* 0x000fe200078e020f */
[----:B------:R-:W-:Y:S01]  /*0f90*/  MOV R6, R14 ;  /* 0x0000000e00067202 */ /* 0x000fe20000000f00 */
[----:B------:R-:W-:Y:S06]  /*0fa0*/  @!P0 BRA `(.L_x_1) ;  /* 0x0000000000348947 */ /* 0x000fec0003800000 */
[----:B------:R-:W-:Y:S01]  /*0fb0*/  FSETP.GEU.AND P1, PT, |R9|, 4.2275390625, PT ;  /* 0x408748000900780b */ /* 0x000fe20003f2e200 */
[C---:B------:R-:W-:Y:S02]  /*0fc0*/  DADD R6, R8.reuse, +INF ;  /* 0x7ff0000008067429 */ /* 0x040fe40000000000 */
[----:B------:R-:W-:-:S08]  /*0fd0*/  DSETP.GEU.AND P0, PT, R8, RZ, PT ;  /* 0x000000ff0800722a */ /* 0x000fd00003f0e000 */
[----:B------:R-:W-:Y:S02]  /*0fe0*/  FSEL R6, R6, RZ, P0 ;  /* 0x000000ff06067208 */ /* 0x000fe40000000000 */
[----:B------:R-:W-:Y:S01]  /*0ff0*/  FSEL R7, R7, RZ, P0 ;  /* 0x000000ff07077208 */ /* 0x000fe20000000000 */
[----:B------:R-:W-:Y:S06]  /*1000*/  @P1 BRA `(.L_x_1) ;  /* 0x00000000001c1947 */ /* 0x000fec0003800000 */
[----:B------:R-:W-:-:S04]  /*1010*/  LEA.HI R5, R10, R10, RZ, 0x1 ;  /* 0x0000000a0a057211 */ /* 0x000fc800078f08ff */
[----:B------:R-:W-:-:S05]  /*1020*/  SHF.R.S32.HI R5, RZ, 0x1, R5 ;  /* 0x00000001ff057819 */ /* 0x000fca0000011405 */
[----:B------:R-:W-:Y:S02]  /*1030*/  IMAD.IADD R6, R10, 0x1, -R5 ;  /* 0x000000010a067824 */ /* 0x000fe400078e0a05 */
[----:B------:R-:W-:-:S03]  /*1040*/  IMAD R15, R5, 0x100000, R15 ;  /* 0x00100000050f7824 */ /* 0x000fc600078e020f */
[----:B------:R-:W-:Y:S02]  /*1050*/  LEA R7, R6, 0x3ff00000, 0x14 ;  /* 0x3ff0000006077811 */ /* 0x000fe400078ea0ff */
[----:B------:R-:W-:-:S06]  /*1060*/  MOV R6, RZ ;  /* 0x000000ff00067202 */ /* 0x000fcc0000000f00 */
[----:B------:R-:W-:-:S11]  /*1070*/  DMUL R6, R14, R6 ;  /* 0x000000060e067228 */ /* 0x000fd60000000000 */
.L_x_1:
[----:B------:R-:W-:Y:S01]  /*1080*/  DFMA R2, R2, R6, R6 ;  /* 0x000000060202722b */ /* 0x000fe20000000006 */
[----:B------:R-:W-:Y:S01]  /*1090*/  IMAD.MOV.U32 R5, RZ, RZ, 0x0 ;  /* 0x00000000ff057424 */ /* 0x000fe200078e00ff */
[----:B------:R-:W-:-:S08]  /*10a0*/  DSETP.NEU.AND P0, PT, |R6|, +INF , PT ;  /* 0x7ff000000600742a */ /* 0x000fd00003f0d200 */
[----:B------:R-:W-:Y:S02]  /*10b0*/  FSEL R2, R6, R2, !P0 ;  /* 0x0000000206027208 */ /* 0x000fe40004000000 */
[----:B------:R-:W-:Y:S01]  /*10c0*/  FSEL R3, R7, R3, !P0 ;  /* 0x0000000307037208 */ /* 0x000fe20004000000 */
[----:B------:R-:W-:Y:S06]  /*10d0*/  RET.REL.NODEC R4 `(_Z15contract_tensorP7double2PKS_iPiixS3_) ;  /* 0xffffffec04c87950 */ /* 0x000fec0003c3ffff */
.L_x_2:
        /* <DEDUP_REMOVED lines=10> */
.L_x_27:


//--------------------- .text._Z11compute_idxiPiS_ixS_ --------------------------
	.section	.text._Z11compute_idxiPiS_ixS_,"ax",@progbits
	.align	128
        .global         _Z11compute_idxiPiS_ixS_
        .type           _Z11compute_idxiPiS_ixS_,@function
        .size           _Z11compute_idxiPiS_ixS_,(.L_x_30 - _Z11compute_idxiPiS_ixS_)
        .other          _Z11compute_idxiPiS_ixS_,@"STO_CUDA_ENTRY STV_DEFAULT"
_Z11compute_idxiPiS_ixS_:
.text._Z11compute_idxiPiS_ixS_:
        /* <DEDUP_REMOVED lines=11> */
[----:B------:R-:W1:Y:S01]  /*00b0*/  LDCU.64 UR8, c[0x0][0x358] ;  /* 0x00006b00ff0877ac */ /* 0x000e620008000a00 */
[----:B0-----:R-:W-:Y:S02]  /*00c0*/  UISETP.GE.AND UP0, UPT, UR5, 0x1, UPT ;  /* 0x000000010500788c */ /* 0x001fe4000bf06270 */
[----:B------:R-:W-:-:S07]  /*00d0*/  IMAD R2, R0, UR5, RZ ;  /* 0x0000000500027c24 */ /* 0x000fce000f8e02ff */
[----:B-1----:R-:W-:Y:S05]  /*00e0*/  BRA.U !UP0, `(.L_x_3) ;  /* 0x0000000d08007547 */ /* 0x002fea000b800000 */
[----:B------:R-:W0:Y:S01]  /*00f0*/  LDCU UR6, c[0x0][0x398] ;  /* 0x00007300ff0677ac */ /* 0x000e220008000800 */
[----:B------:R-:W-:Y:S01]  /*0100*/  IMAD.MOV.U32 R3, RZ, RZ, R0 ;  /* 0x000000ffff037224 */ /* 0x000fe200078e0000 */
[----:B------:R-:W-:Y:S02]  /*0110*/  UISETP.GE.U32.AND UP0, UPT, UR5, 0x4, UPT ;  /* 0x000000040500788c */ /* 0x000fe4000bf06070 */
[----:B------:R-:W-:Y:S01]  /*0120*/  ULOP3.LUT UR7, UR5, 0x3, URZ, 0xc0, !UPT ;  /* 0x0000000305077892 */ /* 0x000fe2000f8ec0ff */
[----:B0-----:R-:W-:-:S06]  /*0130*/  UMOV UR4, UR6 ;  /* 0x0000000600047c82 */ /* 0x001fcc0008000000 */
[----:B------:R-:W-:Y:S05]  /*0140*/  BRA.U !UP0, `(.L_x_4) ;  /* 0x0000000108a87547 */ /* 0x000fea000b800000 */
[----:B------:R-:W0:Y:S01]  /*0150*/  LDC.64 R4, c[0x0][0x388] ;  /* 0x0000e200ff047b82 */ /* 0x000e220000000a00 */
[----:B------:R-:W-:Y:S01]  /*0160*/  VIADD R19, R2, 0xffffffff ;  /* 0xffffffff02137836 */ /* 0x000fe20000000000 */
[----:B------:R-:W-:Y:S01]  /*0170*/  MOV R3, R0 ;  /* 0x0000000000037202 */ /* 0x000fe20000000f00 */
[----:B------:R-:W1:Y:S01]  /*0180*/  LDCU.64 UR12, c[0x0][0x388] ;  /* 0x00007100ff0c77ac */ /* 0x000e620008000a00 */
[----:B------:R-:W-:Y:S01]  /*0190*/  ULOP3.LUT UR5, UR5, 0x7ffffffc, URZ, 0xc0, !UPT ;  /* 0x7ffffffc05057892 */ /* 0x000fe2000f8ec0ff */
[----:B------:R-:W-:-:S11]  /*01a0*/  UMOV UR4, URZ ;  /* 0x000000ff00047c82 */ /* 0x000fd60008000000 */
.L_x_5:
[----:B------:R-:W-:Y:S01]  /*01b0*/  SHF.R.S32.HI R10, RZ, 0x1f, R3 ;  /* 0x0000001fff0a7819 */ /* 0x000fe20000011403 */
[----:B------:R-:W-:Y:S01]  /*01c0*/  USHF.R.S32.HI UR10, URZ, 0x1f, UR6 ;  /* 0x0000001fff0a7899 */ /* 0x000fe20008011406 */
[-C--:B--2---:R-:W-:Y:S01]  /*01d0*/  LEA.HI R8, R3, R3.reuse, RZ, 0x1 ;  /* 0x0000000303087211 */ /* 0x084fe200078f08ff */
[----:B------:R-:W-:Y:S01]  /*01e0*/  VIADD R7, R19, UR6 ;  /* 0x0000000613077c36 */ /* 0x000fe20008000000 */
[CC--:B------:R-:W-:Y:S01]  /*01f0*/  LEA.HI R14, R10.reuse, R3.reuse, RZ, 0x2 ;  /* 0x000000030a0e7211 */ /* 0x0c0fe200078f10ff */
[----:B------:R-:W-:Y:S01]  /*0200*/  UIADD3 UR4, UPT, UPT, UR4, 0x4, URZ ;  /* 0x0000000404047890 */ /* 0x000fe2000fffe0ff */
[----:B------:R-:W-:Y:S01]  /*0210*/  LEA.HI R17, R10, R3, RZ, 0x3 ;  /* 0x000000030a117211 */ /* 0x000fe200078f18ff */
[----:B0-----:R-:W-:Y:S01]  /*0220*/  IMAD.WIDE R6, R7, 0x4, R4 ;  /* 0x0000000407067825 */ /* 0x001fe200078e0204 */
[----:B------:R-:W-:Y:S01]  /*0230*/  SHF.R.S32.HI R15, RZ, 0x2, R14 ;  /* 0x00000002ff0f7819 */ /* 0x000fe2000001140e */
[----:B------:R-:W-:Y:S01]  /*0240*/  UISETP.NE.AND UP0, UPT, UR4, UR5, UPT ;  /* 0x000000050400728c */ /* 0x000fe2000bf05270 */
[----:B------:R-:W-:-:S02]  /*0250*/  SHF.R.S32.HI R13, RZ, 0x1, R8 ;  /* 0x00000001ff0d7819 */ /* 0x000fc40000011408 */
[----:B------:R-:W-:Y:S02]  /*0260*/  SHF.R.S32.HI R18, RZ, 0x3, R17 ;  /* 0x00000003ff127819 */ /* 0x000fe40000011411 */
[----:B------:R-:W-:Y:S02]  /*0270*/  LEA.HI R16, R14, R15, RZ, 0x1 ;  /* 0x0000000f0e107211 */ /* 0x000fe400078f08ff */
[----:B------:R-:W-:Y:S01]  /*0280*/  IADD3 R9, P0, PT, R2, UR6, RZ ;  /* 0x0000000602097c10 */ /* 0x000fe2000ff1e0ff */
[----:B------:R-:W-:Y:S01]  /*0290*/  UIADD3 UR6, UPT, UPT, UR6, -0x4, URZ ;  /* 0xfffffffc06067890 */ /* 0x000fe2000fffe0ff */
[C---:B------:R-:W-:Y:S02]  /*02a0*/  LEA.HI R11, R8.reuse, R13, RZ, 0x1 ;  /* 0x0000000d080b7211 */ /* 0x040fe400078f08ff */
[----:B------:R-:W-:Y:S02]  /*02b0*/  LEA.HI R17, R17, R18, RZ, 0x1 ;  /* 0x0000001211117211 */ /* 0x000fe400078f08ff */
[----:B------:R-:W-:-:S02]  /*02c0*/  LOP3.LUT R12, R8, 0xfffffffe, RZ, 0xc0, !PT ;  /* 0xfffffffe080c7812 */ /* 0x000fc400078ec0ff */
[----:B------:R-:W-:Y:S02]  /*02d0*/  LOP3.LUT R16, R16, 0xfffffffe, RZ, 0xc0, !PT ;  /* 0xfffffffe10107812 */ /* 0x000fe400078ec0ff */
[----:B------:R-:W-:Y:S02]  /*02e0*/  LEA.HI.X.SX32 R20, R2, UR10, 0x1, P0 ;  /* 0x0000000a02147c11 */ /* 0x000fe400080f0eff */
[----:B------:R-:W-:Y:S01]  /*02f0*/  LOP3.LUT R14, R11, 0xfffffffe, RZ, 0xc0, !PT ;  /* 0xfffffffe0b0e7812 */ /* 0x000fe200078ec0ff */
[----:B------:R-:W-:Y:S01]  /*0300*/  IMAD.IADD R11, R3, 0x1, -R12 ;  /* 0x00000001030b7824 */ /* 0x000fe200078e0a0c */
[----:B------:R-:W-:Y:S01]  /*0310*/  LOP3.LUT R17, R17, 0xfffffffe, RZ, 0xc0, !PT ;  /* 0xfffffffe11117812 */ /* 0x000fe200078ec0ff */
[----:B------:R-:W-:Y:S01]  /*0320*/  IMAD.IADD R15, R15, 0x1, -R16 ;  /* 0x000000010f0f7824 */ /* 0x000fe200078e0a10 */
[----:B-1----:R-:W-:Y:S02]  /*0330*/  LEA R8, P0, R9, UR12, 0x2 ;  /* 0x0000000c09087c11 */ /* 0x002fe4000f8010ff */
[----:B------:R-:W-:Y:S01]  /*0340*/  IADD3 R13, PT, PT, R13, -R14, RZ ;  /* 0x8000000e0d0d7210 */ /* 0x000fe20007ffe0ff */
[----:B------:R-:W-:Y:S01]  /*0350*/  IMAD.IADD R17, R18, 0x1, -R17 ;  /* 0x0000000112117824 */ /* 0x000fe200078e0a11 */
[----:B------:R-:W-:Y:S01]  /*0360*/  LEA.HI.X R9, R9, UR13, R20, 0x2, P0 ;  /* 0x0000000d09097c11 */ /* 0x000fe200080f1414 */
[----:B------:R2:W-:Y:S01]  /*0370*/  STG.E desc[UR8][R6.64], R11 ;  /* 0x0000000b06007986 */ /* 0x0005e2000c101908 */
[----:B------:R-:W-:-:S03]  /*0380*/  LEA.HI R3, R10, R3, RZ, 0x4 ;  /* 0x000000030a037211 */ /* 0x000fc600078f20ff */
[----:B------:R2:W-:Y:S01]  /*0390*/  STG.E desc[UR8][R6.64+-0x4], R13 ;  /* 0xfffffc0d06007986 */ /* 0x0005e2000c101908 */
[----:B------:R-:W-:-:S03]  /*03a0*/  SHF.R.S32.HI R3, RZ, 0x4, R3 ;  /* 0x00000004ff037819 */ /* 0x000fc60000011403 */
[----:B------:R2:W-:Y:S04]  /*03b0*/  STG.E desc[UR8][R6.64+-0x8], R15 ;  /* 0xfffff80f06007986 */ /* 0x0005e8000c101908 */
[----:B------:R2:W-:Y:S01]  /*03c0*/  STG.E desc[UR8][R8.64+-0x10], R17 ;  /* 0xfffff01108007986 */ /* 0x0005e2000c101908 */
[----:B------:R-:W-:Y:S05]  /*03d0*/  BRA.U UP0, `(.L_x_5) ;  /* 0xfffffffd00747547 */ /* 0x000fea000b83ffff */
[----:B------:R-:W-:-:S05]  /*03e0*/  UMOV UR4, UR6 ;  /* 0x0000000600047c82 */ /* 0x000fca0008000000 */
.L_x_4:
[----:B------:R-:W-:-:S09]  /*03f0*/  UISETP.NE.AND UP0, UPT, UR7, URZ, UPT ;  /* 0x000000ff0700728c */ /* 0x000fd2000bf05270 */
[----:B------:R-:W-:Y:S05]  /*0400*/  BRA.U !UP0, `(.L_x_6) ;  /* 0x00000001088c7547 */ /* 0x000fea000b800000 */
[----:B------:R-:W0:Y:S01]  /*0410*/  LDCU UR5, c[0x0][0x398] ;  /* 0x00007300ff0577ac */ /* 0x000e220008000800 */
[----:B------:R-:W-:Y:S02]  /*0420*/  UISETP.NE.AND UP0, UPT, UR7, 0x1, UPT ;  /* 0x000000010700788c */ /* 0x000fe4000bf05270 */
[----:B0-----:R-:W-:-:S04]  /*0430*/  ULOP3.LUT UR5, UR5, 0x1, URZ, 0xc0, !UPT ;  /* 0x0000000105057892 */ /* 0x001fc8000f8ec0ff */
[----:B------:R-:W-:-:S03]  /*0440*/  UISETP.NE.U32.AND UP1, UPT, UR5, 0x1, UPT ;  /* 0x000000010500788c */ /* 0x000fc6000bf25070 */
[----:B------:R-:W-:Y:S08]  /*0450*/  BRA.U !UP0, `(.L_x_7) ;  /* 0x00000001084c7547 */ /* 0x000ff0000b800000 */
[----:B------:R-:W0:Y:S01]  /*0460*/  LDCU.64 UR10, c[0x0][0x388] ;  /* 0x00007100ff0a77ac */ /* 0x000e220008000a00 */
[----:B------:R-:W-:Y:S02]  /*0470*/  LEA.HI R5, R3, R3, RZ, 0x1 ;  /* 0x0000000303057211 */ /* 0x000fe400078f08ff */
[C---:B------:R-:W-:Y:S01]  /*0480*/  IADD3 R10, P0, PT, R2.reuse, UR4, RZ ;  /* 0x00000004020a7c10 */ /* 0x040fe2000ff1e0ff */
[----:B------:R-:W-:Y:S01]  /*0490*/  USHF.R.S32.HI UR5, URZ, 0x1f, UR4 ;  /* 0x0000001fff057899 */ /* 0x000fe20008011404 */
[----:B--2---:R-:W-:Y:S01]  /*04a0*/  SHF.R.S32.HI R8, RZ, 0x1, R5 ;  /* 0x00000001ff087819 */ /* 0x004fe20000011405 */
[----:B------:R-:W-:Y:S01]  /*04b0*/  UIADD3 UR4, UPT, UPT, UR4, -0x2, URZ ;  /* 0xfffffffe04047890 */ /* 0x000fe2000fffe0ff */
[C---:B------:R-:W-:Y:S02]  /*04c0*/  LOP3.LUT R6, R5.reuse, 0xfffffffe, RZ, 0xc0, !PT ;  /* 0xfffffffe05067812 */ /* 0x040fe400078ec0ff */
[----:B------:R-:W-:Y:S02]  /*04d0*/  LEA.HI R7, R5, R8, RZ, 0x1 ;  /* 0x0000000805077211 */ /* 0x000fe400078f08ff */
[----:B------:R-:W-:-:S02]  /*04e0*/  LEA.HI.X.SX32 R11, R2, UR5, 0x1, P0 ;  /* 0x00000005020b7c11 */ /* 0x000fc400080f0eff */
[----:B------:R-:W-:Y:S02]  /*04f0*/  LOP3.LUT R9, R7, 0xfffffffe, RZ, 0xc0, !PT ;  /* 0xfffffffe07097812 */ /* 0x000fe400078ec0ff */
[----:B------:R-:W-:Y:S02]  /*0500*/  IADD3 R7, PT, PT, R3, -R6, RZ ;  /* 0x8000000603077210 */ /* 0x000fe40007ffe0ff */
[----:B------:R-:W-:Y:S01]  /*0510*/  SHF.R.S32.HI R6, RZ, 0x1f, R3 ;  /* 0x0000001fff067819 */ /* 0x000fe20000011403 */
[----:B------:R-:W-:Y:S01]  /*0520*/  IMAD.IADD R9, R8, 0x1, -R9 ;  /* 0x0000000108097824 */ /* 0x000fe200078e0a09 */
[----:B0-----:R-:W-:Y:S02]  /*0530*/  LEA R4, P0, R10, UR10, 0x2 ;  /* 0x0000000a0a047c11 */ /* 0x001fe4000f8010ff */
[----:B------:R-:W-:Y:S02]  /*0540*/  LEA.HI R6, R6, R3, RZ, 0x2 ;  /* 0x0000000306067211 */ /* 0x000fe400078f10ff */
[----:B------:R-:W-:-:S02]  /*0550*/  LEA.HI.X R5, R10, UR11, R11, 0x2, P0 ;  /* 0x0000000b0a057c11 */ /* 0x000fc400080f140b */
[----:B------:R-:W-:-:S03]  /*0560*/  SHF.R.S32.HI R3, RZ, 0x2, R6 ;  /* 0x00000002ff037819 */ /* 0x000fc60000011406 */
[----:B------:R0:W-:Y:S04]  /*0570*/  STG.E desc[UR8][R4.64+-0x4], R7 ;  /* 0xfffffc0704007986 */ /* 0x0001e8000c101908 */
[----:B------:R0:W-:Y:S02]  /*0580*/  STG.E desc[UR8][R4.64+-0x8], R9 ;  /* 0xfffff80904007986 */ /* 0x0001e4000c101908 */
.L_x_7:
[----:B------:R-:W-:Y:S05]  /*0590*/  BRA.U UP1, `(.L_x_6) ;  /* 0x0000000101287547 */ /* 0x000fea000b800000 */
[----:B------:R-:W1:Y:S01]  /*05a0*/  LDCU.64 UR10, c[0x0][0x388] ;  /* 0x00007100ff0a77ac */ /* 0x000e620008000a00 */
[----:B0-2---:R-:W-:Y:S02]  /*05b0*/  IADD3 R7, P0, PT, R2, UR4, RZ ;  /* 0x0000000402077c10 */ /* 0x005fe4000ff1e0ff */
[----:B------:R-:W-:Y:S01]  /*05c0*/  LEA.HI R5, R3, R3, RZ, 0x1 ;  /* 0x0000000303057211 */ /* 0x000fe200078f08ff */
[----:B------:R-:W-:-:S03]  /*05d0*/  USHF.R.S32.HI UR5, URZ, 0x1f, UR4 ;  /* 0x0000001fff057899 */ /* 0x000fc60008011404 */
[----:B------:R-:W-:-:S03]  /*05e0*/  LOP3.LUT R6, R5, 0xfffffffe, RZ, 0xc0, !PT ;  /* 0xfffffffe05067812 */ /* 0x000fc600078ec0ff */
[----:B------:R-:W-:Y:S02]  /*05f0*/  LEA.HI.X.SX32 R8, R2, UR5, 0x1, P0 ;  /* 0x0000000502087c11 */ /* 0x000fe400080f0eff */
[----:B------:R-:W-:Y:S01]  /*0600*/  IMAD.IADD R3, R3, 0x1, -R6 ;  /* 0x0000000103037824 */ /* 0x000fe200078e0a06 */
[----:B-1----:R-:W-:-:S04]  /*0610*/  LEA R4, P0, R7, UR10, 0x2 ;  /* 0x0000000a07047c11 */ /* 0x002fc8000f8010ff */
[----:B------:R-:W-:-:S05]  /*0620*/  LEA.HI.X R5, R7, UR11, R8, 0x2, P0 ;  /* 0x0000000b07057c11 */ /* 0x000fca00080f1408 */
[----:B------:R1:W-:Y:S04]  /*0630*/  STG.E desc[UR8][R4.64+-0x4], R3 ;  /* 0xfffffc0304007986 */ /* 0x0003e8000c101908 */
.L_x_6:
[----:B------:R-:W3:Y:S01]  /*0640*/  LDCU UR5, c[0x0][0x398] ;  /* 0x00007300ff0577ac */ /* 0x000ee20008000800 */
[----:B------:R-:W-:Y:S01]  /*0650*/  UMOV UR4, URZ ;  /* 0x000000ff00047c82 */ /* 0x000fe20008000000 */
[----:B---3--:R-:W-:Y:S02]  /*0660*/  UISETP.GE.U32.AND UP1, UPT, UR5, 0x10, UPT ;  /* 0x000000100500788c */ /* 0x008fe4000bf26070 */
[----:B------:R-:W-:-:S04]  /*0670*/  ULOP3.LUT UR6, UR5, 0xf, URZ, 0xc0, !UPT ;  /* 0x0000000f05067892 */ /* 0x000fc8000f8ec0ff */
[----:B------:R-:W-:-:S03]  /*0680*/  UISETP.NE.AND UP0, UPT, UR6, URZ, UPT ;  /* 0x000000ff0600728c */ /* 0x000fc6000bf05270 */
[----:B------:R-:W-:Y:S08]  /*0690*/  BRA.U !UP1, `(.L_x_8) ;  /* 0x0000000109a87547 */ /* 0x000ff0000b800000 */
[----:B------:R-:W-:-:S03]  /*06a0*/  ULOP3.LUT UR4, UR5, 0x7ffffff0, URZ, 0xc0, !UPT ;  /* 0x7ffffff005047892 */ /* 0x000fc6000f8ec0ff */
[----:B------:R-:W-:-:S09]  /*06b0*/  UMOV UR5, URZ ;  /* 0x000000ff00057c82 */ /* 0x000fd20008000000 */
.L_x_9:
[----:B01----:R-:W0:Y:S01]  /*06c0*/  LDC.64 R4, c[0x0][0x388] ;  /* 0x0000e200ff047b82 */ /* 0x003e220000000a00 */
[----:B----4-:R-:W-:-:S07]  /*06d0*/  IADD3 R3, PT, PT, R2, UR5, RZ ;  /* 0x0000000502037c10 */ /* 0x010fce000fffe0ff */
[----:B--2---:R-:W1:Y:S01]  /*06e0*/  LDC.64 R6, c[0x0][0x390] ;  /* 0x0000e400ff067b82 */ /* 0x004e620000000a00 */
[----:B0-----:R-:W-:-:S05]  /*06f0*/  IMAD.WIDE R4, R3, 0x4, R4 ;  /* 0x0000000403047825 */ /* 0x001fca00078e0204 */
[----:B------:R-:W2:Y:S01]  /*0700*/  LDG.E R9, desc[UR8][R4.64] ;  /* 0x0000000804097981 */ /* 0x000ea2000c1e1900 */
[----:B-1----:R-:W-:-:S05]  /*0710*/  IMAD.WIDE R6, R3, 0x4, R6 ;  /* 0x0000000403067825 */ /* 0x002fca00078e0206 */
[----:B--2---:R0:W-:Y:S04]  /*0720*/  STG.E desc[UR8][R6.64], R9 ;  /* 0x0000000906007986 */ /* 0x0041e8000c101908 */
[----:B------:R-:W2:Y:S04]  /*0730*/  LDG.E R3, desc[UR8][R4.64+0x4] ;  /* 0x0000040804037981 */ /* 0x000ea8000c1e1900 */
[----:B--2---:R1:W-:Y:S04]  /*0740*/  STG.E desc[UR8][R6.64+0x4], R3 ;  /* 0x0000040306007986 */ /* 0x0043e8000c101908 */
[----:B------:R-:W2:Y:S04]  /*0750*/  LDG.E R11, desc[UR8][R4.64+0x8] ;  /* 0x00000808040b7981 */ /* 0x000ea8000c1e1900 */
[----:B--2---:R2:W-:Y:S04]  /*0760*/  STG.E desc[UR8][R6.64+0x8], R11 ;  /* 0x0000080b06007986 */ /* 0x0045e8000c101908 */
[----:B------:R-:W3:Y:S04]  /*0770*/  LDG.E R13, desc[UR8][R4.64+0xc] ;  /* 0x00000c08040d7981 */ /* 0x000ee8000c1e1900 */
[----:B---3--:R3:W-:Y:S04]  /*0780*/  STG.E desc[UR8][R6.64+0xc], R13 ;  /* 0x00000c0d06007986 */ /* 0x0087e8000c101908 */
[----:B------:R-:W4:Y:S04]  /*0790*/  LDG.E R15, desc[UR8][R4.64+0x10] ;  /* 0x00001008040f7981 */ /* 0x000f28000c1e1900 */
[----:B----4-:R4:W-:Y:S04]  /*07a0*/  STG.E desc[UR8][R6.64+0x10], R15 ;  /* 0x0000100f06007986 */ /* 0x0109e8000c101908 */
[----:B------:R-:W5:Y:S04]  /*07b0*/  LDG.E R17, desc[UR8][R4.64+0x14] ;  /* 0x0000140804117981 */ /* 0x000f68000c1e1900 */
[----:B-----5:R5:W-:Y:S04]  /*07c0*/  STG.E desc[UR8][R6.64+0x14], R17 ;  /* 0x0000141106007986 */ /* 0x020be8000c101908 */
[----:B0-----:R-:W2:Y:S04]  /*07d0*/  LDG.E R9, desc[UR8][R4.64+0x18] ;  /* 0x0000180804097981 */ /* 0x001ea8000c1e1900 */
[----:B--2---:R0:W-:Y:S04]  /*07e0*/  STG.E desc[UR8][R6.64+0x18], R9 ;  /* 0x0000180906007986 */ /* 0x0041e8000c101908 */
[----:B-1----:R-:W2:Y:S04]  /*07f0*/  LDG.E R3, desc[UR8][R4.64+0x1c] ;  /* 0x00001c0804037981 */ /* 0x002ea8000c1e1900 */
[----:B--2---:R1:W-:Y:S04]  /*0800*/  STG.E desc[UR8][R6.64+0x1c], R3 ;  /* 0x00001c0306007986 */ /* 0x0043e8000c101908 */
[----:B------:R-:W2:Y:S04]  /*0810*/  LDG.E R11, desc[UR8][R4.64+0x20] ;  /* 0x00002008040b7981 */ /* 0x000ea8000c1e1900 */
[----:B--2---:R2:W-:Y:S04]  /*0820*/  STG.E desc[UR8][R6.64+0x20], R11 ;  /* 0x0000200b06007986 */ /* 0x0045e8000c101908 */
[----:B---3--:R-:W3:Y:S04]  /*0830*/  LDG.E R13, desc[UR8][R4.64+0x24] ;  /* 0x00002408040d7981 */ /* 0x008ee8000c1e1900 */
[----:B---3--:R3:W-:Y:S04]  /*0840*/  STG.E desc[UR8][R6.64+0x24], R13 ;  /* 0x0000240d06007986 */ /* 0x0087e8000c101908 */
[----:B----4-:R-:W4:Y:S04]  /*0850*/  LDG.E R15, desc[UR8][R4.64+0x28] ;  /* 0x00002808040f7981 */ /* 0x010f28000c1e1900 */
[----:B----4-:R4:W-:Y:S04]  /*0860*/  STG.E desc[UR8][R6.64+0x28], R15 ;  /* 0x0000280f06007986 */ /* 0x0109e8000c101908 */
[----:B-----5:R-:W5:Y:S04]  /*0870*/  LDG.E R17, desc[UR8][R4.64+0x2c] ;  /* 0x00002c0804117981 */ /* 0x020f68000c1e1900 */
[----:B-----5:R4:W-:Y:S04]  /*0880*/  STG.E desc[UR8][R6.64+0x2c], R17 ;  /* 0x00002c1106007986 */ /* 0x0209e8000c101908 */
[----:B0-----:R-:W5:Y:S04]  /*0890*/  LDG.E R9, desc[UR8][R4.64+0x30] ;  /* 0x0000300804097981 */ /* 0x001f68000c1e1900 */
[----:B-----5:R4:W-:Y:S04]  /*08a0*/  STG.E desc[UR8][R6.64+0x30], R9 ;  /* 0x0000300906007986 */ /* 0x0209e8000c101908 */
[----:B-1----:R-:W5:Y:S04]  /*08b0*/  LDG.E R3, desc[UR8][R4.64+0x34] ;  /* 0x0000340804037981 */ /* 0x002f68000c1e1900 */
[----:B-----5:R4:W-:Y:S04]  /*08c0*/  STG.E desc[UR8][R6.64+0x34], R3 ;  /* 0x0000340306007986 */ /* 0x0209e8000c101908 */
[----:B--2---:R-:W2:Y:S04]  /*08d0*/  LDG.E R11, desc[UR8][R4.64+0x38] ;  /* 0x00003808040b7981 */ /* 0x004ea8000c1e1900 */
[----:B--2---:R4:W-:Y:S04]  /*08e0*/  STG.E desc[UR8][R6.64+0x38], R11 ;  /* 0x0000380b06007986 */ /* 0x0049e8000c101908 */
[----:B---3--:R-:W2:Y:S01]  /*08f0*/  LDG.E R13, desc[UR8][R4.64+0x3c] ;  /* 0x00003c08040d7981 */ /* 0x008ea2000c1e1900 */
[----:B------:R-:W-:-:S04]  /*0900*/  UIADD3 UR5, UPT, UPT, UR5, 0x10, URZ ;  /* 0x0000001005057890 */ /* 0x000fc8000fffe0ff */
[----:B------:R-:W-:Y:S01]  /*0910*/  UISETP.NE.AND UP1, UPT, UR5, UR4, UPT ;  /* 0x000000040500728c */ /* 0x000fe2000bf25270 */
[----:B--2---:R4:W-:Y:S08]  /*0920*/  STG.E desc[UR8][R6.64+0x3c], R13 ;  /* 0x00003c0d06007986 */ /* 0x0049f0000c101908 */
[----:B------:R-:W-:Y:S05]  /*0930*/  BRA.U UP1, `(.L_x_9) ;  /* 0xfffffffd01607547 */ /* 0x000fea000b83ffff */
.L_x_8:
[----:B------:R-:W-:Y:S05]  /*0940*/  BRA.U !UP0, `(.L_x_3) ;  /* 0x0000000108e87547 */ /* 0x000fea000b800000 */
[----:B------:R-:W3:Y:S01]  /*0950*/  LDCU UR5, c[0x0][0x398] ;  /* 0x00007300ff0577ac */ /* 0x000ee20008000800 */
[----:B------:R-:W-:Y:S02]  /*0960*/  UISETP.GE.U32.AND UP0, UPT, UR6, 0x8, UPT ;  /* 0x000000080600788c */ /* 0x000fe4000bf06070 */
[----:B---3--:R-:W-:-:S04]  /*0970*/  ULOP3.LUT UR5, UR5, 0x7, URZ, 0xc0, !UPT ;  /* 0x0000000705057892 */ /* 0x008fc8000f8ec0ff */
[----:B------:R-:W-:-:S03]  /*0980*/  UISETP.NE.AND UP1, UPT, UR5, URZ, UPT ;  /* 0x000000ff0500728c */ /* 0x000fc6000bf25270 */
[----:B------:R-:W-:Y:S08]  /*0990*/  BRA.U !UP0, `(.L_x_10) ;  /* 0x0000000108587547 */ /* 0x000ff0000b800000 */
[----:B01----:R-:W0:Y:S01]  /*09a0*/  LDC.64 R4, c[0x0][0x388] ;  /* 0x0000e200ff047b82 */ /* 0x003e220000000a00 */
[----:B----4-:R-:W-:-:S07]  /*09b0*/  VIADD R3, R2, UR4 ;  /* 0x0000000402037c36 */ /* 0x010fce0008000000 */
        /* <DEDUP_REMOVED lines=15> */
[----:B0-----:R-:W2:Y:S04]  /*0ab0*/  LDG.E R9, desc[UR8][R4.64+0x18] ;  /* 0x0000180804097981 */ /* 0x001ea8000c1e1900 */
[----:B--2---:R3:W-:Y:S04]  /*0ac0*/  STG.E desc[UR8][R6.64+0x18], R9 ;  /* 0x0000180906007986 */ /* 0x0047e8000c101908 */
[----:B-1----:R-:W2:Y:S01]  /*0ad0*/  LDG.E R3, desc[UR8][R4.64+0x1c] ;  /* 0x00001c0804037981 */ /* 0x002ea2000c1e1900 */
[----:B------:R-:W-:-:S03]  /*0ae0*/  UIADD3 UR4, UPT, UPT, UR4, 0x8, URZ ;  /* 0x0000000804047890 */ /* 0x000fc6000fffe0ff */
[----:B--2---:R3:W-:Y:S09]  /*0af0*/  STG.E desc[UR8][R6.64+0x1c], R3 ;  /* 0x00001c0306007986 */ /* 0x0047f2000c101908 */
.L_x_10:
[----:B------:R-:W-:Y:S05]  /*0b00*/  BRA.U !UP1, `(.L_x_3) ;  /* 0x0000000109787547 */ /* 0x000fea000b800000 */
[----:B------:R-:W-:Y:S02]  /*0b10*/  UISETP.GE.U32.AND UP0, UPT, UR5, 0x4, UPT ;  /* 0x000000040500788c */ /* 0x000fe4000bf06070 */
[----:B------:R-:W-:-:S07]  /*0b20*/  UISETP.NE.AND UP1, UPT, UR7, URZ, UPT ;  /* 0x000000ff0700728c */ /* 0x000fce000bf25270 */
[----:B------:R-:W-:Y:S05]  /*0b30*/  BRA.U !UP0, `(.L_x_11) ;  /* 0x0000000108387547 */ /* 0x000fea000b800000 */
[----:B01----:R-:W0:Y:S01]  /*0b40*/  LDC.64 R4, c[0x0][0x388] ;  /* 0x0000e200ff047b82 */ /* 0x003e220000000a00 */
[----:B--234-:R-:W-:-:S07]  /*0b50*/  VIADD R9, R2, UR4 ;  /* 0x0000000402097c36 */ /* 0x01cfce0008000000 */
[----:B------:R-:W1:Y:S01]  /*0b60*/  LDC.64 R6, c[0x0][0x390] ;  /* 0x0000e400ff067b82 */ /* 0x000e620000000a00 */
        /* <DEDUP_REMOVED lines=8> */
[----:B------:R-:W2:Y:S01]  /*0bf0*/  LDG.E R13, desc[UR8][R4.64+0xc] ;  /* 0x00000c08040d7981 */ /* 0x000ea2000c1e1900 */
[----:B------:R-:W-:-:S03]  /*0c00*/  UIADD3 UR4, UPT, UPT, UR4, 0x4, URZ ;  /* 0x0000000404047890 */ /* 0x000fc6000fffe0ff */
[----:B--2---:R0:W-:Y:S09]  /*0c10*/  STG.E desc[UR8][R6.64+0xc], R13 ;  /* 0x00000c0d06007986 */ /* 0x0041f2000c101908 */
.L_x_11:
[----:B------:R-:W-:Y:S05]  /*0c20*/  BRA.U !UP1, `(.L_x_3) ;  /* 0x0000000109307547 */ /* 0x000fea000b800000 */
[----:B0-234-:R-:W0:Y:S01]  /*0c30*/  LDC.64 R10, c[0x0][0x390] ;  /* 0x0000e400ff0a7b82 */ /* 0x01de220000000a00 */
[----:B------:R-:W-:-:S07]  /*0c40*/  UMOV UR5, URZ ;  /* 0x000000ff00057c82 */ /* 0x000fce0008000000 */
[----:B------:R-:W2:Y:S02]  /*0c50*/  LDC.64 R8, c[0x0][0x388] ;  /* 0x0000e200ff087b82 */ /* 0x000ea40000000a00 */
.L_x_12:
[----:B0-----:R-:W-:-:S05]  /*0c60*/  IADD3 R7, PT, PT, R2, UR4, RZ ;  /* 0x0000000402077c10 */ /* 0x001fca000fffe0ff */
[----:B-12---:R-:W-:-:S06]  /*0c70*/  IMAD.WIDE R4, R7, 0x4, R8 ;  /* 0x0000000407047825 */ /* 0x006fcc00078e0208 */
[----:B------:R-:W2:Y:S01]  /*0c80*/  LDG.E R5, desc[UR8][R4.64] ;  /* 0x0000000804057981 */ /* 0x000ea2000c1e1900 */
[----:B0-----:R-:W-:Y:S01]  /*0c90*/  IMAD.WIDE R6, R7, 0x4, R10 ;  /* 0x0000000407067825 */ /* 0x001fe200078e020a */
[----:B------:R-:W-:Y:S02]  /*0ca0*/  UIADD3 UR5, UPT, UPT, UR5, 0x1, URZ ;  /* 0x0000000105057890 */ /* 0x000fe4000fffe0ff */
[----:B------:R-:W-:Y:S02]  /*0cb0*/  UIADD3 UR4, UPT, UPT, UR4, 0x1, URZ ;  /* 0x0000000104047890 */ /* 0x000fe4000fffe0ff */
[----:B------:R-:W-:Y:S01]  /*0cc0*/  UISETP.NE.AND UP0, UPT, UR5, UR7, UPT ;  /* 0x000000070500728c */ /* 0x000fe2000bf05270 */
[----:B--2---:R0:W-:Y:S08]  /*0cd0*/  STG.E desc[UR8][R6.64], R5 ;  /* 0x0000000506007986 */ /* 0x0041f0000c101908 */
[----:B------:R-:W-:Y:S05]  /*0ce0*/  BRA.U UP0, `(.L_x_12) ;  /* 0xfffffffd00dc7547 */ /* 0x000fea000b83ffff */
.L_x_3:
[----:B0-234-:R-:W0:Y:S01]  /*0cf0*/  LDC R7, c[0x0][0x398] ;  /* 0x0000e600ff077b82 */ /* 0x01de220000000800 */
[----:B------:R-:W1:Y:S01]  /*0d00*/  LDCU UR6, c[0x0][0x380] ;  /* 0x00007000ff0677ac */ /* 0x000e620008000800 */
[----:B------:R-:W2:Y:S06]  /*0d10*/  LDCU UR7, c[0x0][0x3a0] ;  /* 0x00007400ff0777ac */ /* 0x000eac0008000800 */
[----:B------:R-:W3:Y:S01]  /*0d20*/  S2UR UR5, SR_CgaCtaId ;  /* 0x00000000000579c3 */ /* 0x000ee20000008800 */
[----:B------:R-:W-:-:S07]  /*0d30*/  UMOV UR4, 0x400 ;  /* 0x0000040000047882 */ /* 0x000fce0000000000 */
[----:B------:R-:W4:Y:S01]  /*0d40*/  LDC.64 R12, c[0x0][0x390] ;  /* 0x0000e400ff0c7b82 */ /* 0x000f220000000a00 */
[----:B-1----:R-:W-:Y:S01]  /*0d50*/  VIADD R3, R2, UR6 ;  /* 0x0000000602037c36 */ /* 0x002fe20008000000 */
[----:B0-----:R-:W-:Y:S01]  /*0d60*/  ISETP.GE.AND P0, PT, R7, 0x1, PT ;  /* 0x000000010700780c */ /* 0x001fe20003f06270 */
[----:B---3--:R-:W-:Y:S02]  /*0d70*/  ULEA UR4, UR5, UR4, 0x18 ;  /* 0x0000000405047291 */ /* 0x008fe4000f8ec0ff */
[----:B--2---:R-:W-:Y:S01]  /*0d80*/  UIMAD UR5, UR7, UR6, URZ ;  /* 0x00000006070572a4 */ /* 0x004fe2000f8e02ff */
[----:B----4-:R-:W-:-:S03]  /*0d90*/  IMAD.WIDE R12, R3, 0x4, R12 ;  /* 0x00000004030c7825 */ /* 0x010fc600078e020c */
[----:B------:R-:W-:-:S06]  /*0da0*/  LEA R3, R0, UR4, 0x3 ;  /* 0x0000000400037c11 */ /* 0x000fcc000f8e18ff */
[----:B------:R-:W-:Y:S05]  /*0db0*/  @!P0 BRA `(.L_x_13) ;  /* 0x0000000800b08947 */ /* 0x000fea0003800000 */
[C---:B------:R-:W-:Y:S01]  /*0dc0*/  LOP3.LUT R11, R7.reuse, 0x7ffffff0, RZ, 0xc0, !PT ;  /* 0x7ffffff0070b7812 */ /* 0x040fe200078ec0ff */
[----:B------:R-:W-:Y:S02]  /*0dd0*/  IMAD R9, R0, R7, R7 ;  /* 0x0000000700097224 */ /* 0x000fe400078e0207 */
[----:B------:R-:W-:Y:S01]  /*0de0*/  HFMA2 R10, -RZ, RZ, 0, 0 ;  /* 0x00000000ff0a7431 */ /* 0x000fe200000001ff */
[C---:B------:R-:W-:Y:S01]  /*0df0*/  LOP3.LUT R4, R7.reuse, 0xf, RZ, 0xc0, !PT ;  /* 0x0000000f07047812 */ /* 0x040fe200078ec0ff */
[----:B------:R-:W-:Y:S01]  /*0e00*/  UPLOP3.LUT UP0, UPT, UPT, UPT, UPT, 0x80, 0x8 ;  /* 0x000000000008789c */ /* 0x000fe20003f0f070 */
[----:B------:R-:W-:Y:S01]  /*0e10*/  LOP3.LUT R5, R7, 0x7, RZ, 0xc0, !PT ;  /* 0x0000000707057812 */ /* 0x000fe200078ec0ff */
[----:B------:R-:W-:Y:S01]  /*0e20*/  VIADD R9, R9, 0xffffffff ;  /* 0xffffffff09097836 */ /* 0x000fe20000000000 */
[----:B------:R-:W-:Y:S01]  /*0e30*/  LOP3.LUT R6, R7, 0x3, RZ, 0xc0, !PT ;  /* 0x0000000307067812 */ /* 0x000fe200078ec0ff */
[----:B------:R-:W-:Y:S01]  /*0e40*/  VIADD R7, R2, 0xffffffff ;  /* 0xffffffff02077836 */ /* 0x000fe20000000000 */
[----:B------:R-:W-:Y:S01]  /*0e50*/  SHF.R.S32.HI R8, RZ, 0x1f, R2 ;  /* 0x0000001fff087819 */ /* 0x000fe20000011402 */
[----:B------:R-:W-:-:S07]  /*0e60*/  IMAD.MOV R11, RZ, RZ, -R11 ;  /* 0x000000ffff0b7224 */ /* 0x000fce00078e0a0b */
.L_x_19:
[----:B0-----:R-:W0:Y:S01]  /*0e70*/  LDCU UR4, c[0x0][0x398] ;  /* 0x00007300ff0477ac */ /* 0x001e220008000800 */
[----:B------:R1:W-:Y:S01]  /*0e80*/  STG.E desc[UR8][R12.64], R10 ;  /* 0x0000000a0c007986 */ /* 0x0003e2000c101908 */
[----:B------:R-:W-:Y:S01]  /*0e90*/  ISETP.NE.AND P0, PT, R4, RZ, PT ;  /* 0x000000ff0400720c */ /* 0x000fe20003f05270 */
[----:B------:R-:W2:Y:S01]  /*0ea0*/  LDCU UR10, c[0x0][0x398] ;  /* 0x00007300ff0a77ac */ /* 0x000ea20008000800 */
[----:B------:R-:W-:Y:S01]  /*0eb0*/  MOV R18, RZ ;  /* 0x000000ff00127202 */ /* 0x000fe20000000f00 */
[----:B------:R-:W-:Y:S02]  /*0ec0*/  UPLOP3.LUT UP1, UPT, UPT, UPT, UP0, 0x80, 0x8 ;  /* 0x000000000008789c */ /* 0x000fe40003f2f000 */
[----:B0-----:R-:W-:-:S03]  /*0ed0*/  UISETP.GE.U32.AND UP0, UPT, UR4, 0x10, UPT ;  /* 0x000000100400788c */ /* 0x001fc6000bf06070 */
[----:B------:R-:W-:Y:S01]  /*0ee0*/  UMOV UR4, 0x1 ;  /* 0x0000000100047882 */ /* 0x000fe20000000000 */
[----:B--2---:R-:W-:-:S05]  /*0ef0*/  IMAD.U32 R19, RZ, RZ, UR10 ;  /* 0x0000000aff137e24 */ /* 0x004fca000f8e00ff */
[----:B-1----:R-:W-:Y:S05]  /*0f00*/  BRA.U !UP0, `(.L_x_14) ;  /* 0x0000000508047547 */ /* 0x002fea000b800000 */
[----:B------:R-:W-:Y:S01]  /*0f10*/  IMAD.MOV.U32 R18, RZ, RZ, RZ ;  /* 0x000000ffff127224 */ /* 0x000fe200078e00ff */
[----:B------:R-:W-:Y:S01]  /*0f20*/  MOV R21, R9 ;  /* 0x0000000900157202 */ /* 0x000fe20000000f00 */
[----:B------:R-:W-:Y:S01]  /*0f30*/  IMAD.MOV.U32 R20, RZ, RZ, R11 ;  /* 0x000000ffff147224 */ /* 0x000fe200078e000b */
[----:B------:R-:W0:Y:S01]  /*0f40*/  LDCU.64 UR6, c[0x0][0x390] ;  /* 0x00007200ff0677ac */ /* 0x000e220008000a00 */
[----:B------:R-:W-:Y:S01]  /*0f50*/  IMAD.U32 R19, RZ, RZ, UR10 ;  /* 0x0000000aff137e24 */ /* 0x000fe2000f8e00ff */
[----:B------:R-:W-:-:S06]  /*0f60*/  UMOV UR4, 0x1 ;  /* 0x0000000100047882 */ /* 0x000fcc0000000000 */
.L_x_15:
[----:B------:R-:W1:Y:S02]  /*0f70*/  LDC.64 R14, c[0x0][0x390] ;  /* 0x0000e400ff0e7b82 */ /* 0x000e640000000a00 */
[----:B-1----:R-:W-:-:S05]  /*0f80*/  IMAD.WIDE R14, R21, 0x4, R14 ;  /* 0x00000004150e7825 */ /* 0x002fca00078e020e */
[----:B------:R-:W2:Y:S04]  /*0f90*/  LDG.E R25, desc[UR8][R14.64] ;  /* 0x000000080e197981 */ /* 0x000ea8000c1e1900 */
[----:B------:R-:W3:Y:S04]  /*0fa0*/  LDG.E R24, desc[UR8][R14.64+-0x4] ;  /* 0xfffffc080e187981 */ /* 0x000ee8000c1e1900 */
[----:B------:R-:W4:Y:S04]  /*0fb0*/  LDG.E R17, desc[UR8][R14.64+-0x8] ;  /* 0xfffff8080e117981 */ /* 0x000f28000c1e1900 */
[----:B------:R-:W5:Y:S04]  /*0fc0*/  LDG.E R16, desc[UR8][R14.64+-0xc] ;  /* 0xfffff4080e107981 */ /* 0x000f68000c1e1900 */
[----:B------:R-:W5:Y:S04]  /*0fd0*/  LDG.E R22, desc[UR8][R14.64+-0x10] ;  /* 0xfffff0080e167981 */ /* 0x000f68000c1e1900 */
[----:B------:R-:W5:Y:S04]  /*0fe0*/  LDG.E R23, desc[UR8][R14.64+-0x14] ;  /* 0xffffec080e177981 */ /* 0x000f68000c1e1900 */
[----:B------:R-:W5:Y:S01]  /*0ff0*/  LDG.E R27, desc[UR8][R14.64+-0x38] ;  /* 0xffffc8080e1b7981 */ /* 0x000f62000c1e1900 */
[----:B--2---:R-:W-:-:S03]  /*1000*/  IMAD R25, R25, UR4, R18 ;  /* 0x0000000419197c24 */ /* 0x004fc6000f8e0212 */
[----:B------:R-:W2:Y:S01]  /*1010*/  LDG.E R18, desc[UR8][R14.64+-0x18] ;  /* 0xffffe8080e127981 */ /* 0x000ea2000c1e1900 */
[----:B---3--:R-:W-:-:S05]  /*1020*/  IMAD R24, R24, UR4, RZ ;  /* 0x0000000418187c24 */ /* 0x008fca000f8e02ff */
[----:B------:R-:W-:Y:S02]  /*1030*/  LEA R26, R24, R25, 0x1 ;  /* 0x00000019181a7211 */ /* 0x000fe400078e08ff */
[----:B------:R-:W3:Y:S04]  /*1040*/  LDG.E R25, desc[UR8][R14.64+-0x1c] ;  /* 0xffffe4080e197981 */ /* 0x000ee8000c1e1900 */
[----:B------:R-:W3:Y:S01]  /*1050*/  LDG.E R24, desc[UR8][R14.64+-0x20] ;  /* 0xffffe0080e187981 */ /* 0x000ee2000c1e1900 */
[----:B----4-:R-:W-:Y:S02]  /*1060*/  IMAD R17, R17, UR4, RZ ;  /* 0x0000000411117c24 */ /* 0x010fe4000f8e02ff */
[----:B-----5:R-:W-:Y:S02]  /*1070*/  IMAD R16, R16, UR4, RZ ;  /* 0x0000000410107c24 */ /* 0x020fe4000f8e02ff */
[----:B------:R-:W-:-:S04]  /*1080*/  IMAD R17, R17, 0x4, R26 ;  /* 0x0000000411117824 */ /* 0x000fc800078e021a */
[----:B------:R-:W-:Y:S02]  /*1090*/  IMAD R16, R16, 0x8, R17 ;  /* 0x0000000810107824 */ /* 0x000fe400078e0211 */
[----:B------:R-:W-:Y:S02]  /*10a0*/  IMAD R17, R22, UR4, RZ ;  /* 0x0000000416117c24 */ /* 0x000fe4000f8e02ff */
[----:B------:R-:W-:Y:S01]  /*10b0*/  IMAD R23, R23, UR4, RZ ;  /* 0x0000000417177c24 */ /* 0x000fe2000f8e02ff */
[----:B------:R-:W4:Y:S02]  /*10c0*/  LDG.E R22, desc[UR8][R14.64+-0x28] ;  /* 0xffffd8080e167981 */ /* 0x000f24000c1e1900 */
[----:B------:R-:W-:-:S05]  /*10d0*/  LEA R16, R17, R16, 0x4 ;  /* 0x0000001011107211 */ /* 0x000fca00078e20ff */
[----:B------:R-:W-:Y:S02]  /*10e0*/  IMAD R16, R23, 0x20, R16 ;  /* 0x0000002017107824 */ /* 0x000fe400078e0210 */
[----:B------:R-:W5:Y:S01]  /*10f0*/  LDG.E R23, desc[UR8][R14.64+-0x34] ;  /* 0xffffcc080e177981 */ /* 0x000f62000c1e1900 */
[----:B--2---:R-:W-:-:S03]  /*1100*/  IMAD R17, R18, UR4, RZ ;  /* 0x0000000412117c24 */ /* 0x004fc6000f8e02ff */
[----:B------:R-:W2:Y:S01]  /*1110*/  LDG.E R18, desc[UR8][R14.64+-0x24] ;  /* 0xffffdc080e127981 */ /* 0x000ea2000c1e1900 */
[----:B------:R-:W-:Y:S02]  /*1120*/  IMAD R16, R17, 0x40, R16 ;  /* 0x0000004011107824 */ /* 0x000fe400078e0210 */
[----:B---3--:R-:W-:Y:S02]  /*1130*/  IMAD R25, R25, UR4, RZ ;  /* 0x0000000419197c24 */ /* 0x008fe4000f8e02ff */
[----:B------:R-:W-:-:S03]  /*1140*/  IMAD R17, R24, UR4, RZ ;  /* 0x0000000418117c24 */ /* 0x000fc6000f8e02ff */
[----:B------:R-:W-:Y:S01]  /*1150*/  LEA R16, R25, R16, 0x7 ;  /* 0x0000001019107211 */ /* 0x000fe200078e38ff */
[----:B------:R-:W3:Y:S04]  /*1160*/  LDG.E R24, desc[UR8][R14.64+-0x30] ;  /* 0xffffd0080e187981 */ /* 0x000ee8000c1e1900 */
[----:B------:R-:W3:Y:S01]  /*1170*/  LDG.E R25, desc[UR8][R14.64+-0x2c] ;  /* 0xffffd4080e197981 */ /* 0x000ee2000c1e1900 */
[----:B------:R-:W-:Y:S01]  /*1180*/  IMAD R26, R17, 0x100, R16 ;  /* 0x00000100111a7824 */ /* 0x000fe200078e0210 */
[----:B------:R-:W-:-:S04]  /*1190*/  IADD3 R17, P1, PT, R2, R19, RZ ;  /* 0x0000001302117210 */ /* 0x000fc80007f3e0ff */
[----:B------:R-:W-:Y:S02]  /*11a0*/  LEA.HI.X.SX32 R28, R19, R8, 0x1, P1 ;  /* 0x00000008131c7211 */ /* 0x000fe400008f0eff */
[----:B0-----:R-:W-:-:S04]  /*11b0*/  LEA R16, P1, R17, UR6, 0x2 ;  /* 0x0000000611107c11 */ /* 0x001fc8000f8210ff */
[----:B------:R-:W-:-:S05]  /*11c0*/  LEA.HI.X R17, R17, UR7, R28, 0x2, P1 ;  /* 0x0000000711117c11 */ /* 0x000fca00088f141c */
[----:B------:R-:W3:Y:S01]  /*11d0*/  LDG.E R16, desc[UR8][R16.64+-0x40] ;  /* 0xffffc00810107981 */ /* 0x000ee2000c1e1900 */
[----:B----4-:R-:W-:Y:S01]  /*11e0*/  IMAD R22, R22, UR4, RZ ;  /* 0x0000000416167c24 */ /* 0x010fe2000f8e02ff */
[----:B------:R-:W-:Y:S01]  /*11f0*/  IADD3 R20, PT, PT, R20, 0x10, RZ ;  /* 0x0000001014147810 */ /* 0x000fe20007ffe0ff */
[----:B-----5:R-:W-:-:S03]  /*1200*/  IMAD R23, R23, UR4, RZ ;  /* 0x0000000417177c24 */ /* 0x020fc6000f8e02ff */
[----:B------:R-:W-:Y:S01]  /*1210*/  ISETP.NE.AND P1, PT, R20, RZ, PT ;  /* 0x000000ff1400720c */ /* 0x000fe20003f25270 */
[----:B------:R-:W-:Y:S02]  /*1220*/  IMAD R27, R27, UR4, RZ ;  /* 0x000000041b1b7c24 */ /* 0x000fe4000f8e02ff */
[----:B------:R-:W-:Y:S02]  /*1230*/  VIADD R19, R19, 0xfffffff0 ;  /* 0xfffffff013137836 */ /* 0x000fe40000000000 */
[----:B------:R-:W-:Y:S02]  /*1240*/  VIADD R21, R21, 0xfffffff0 ;  /* 0xfffffff015157836 */ /* 0x000fe40000000000 */
[----:B--2---:R-:W-:-:S04]  /*1250*/  IMAD R29, R18, UR4, RZ ;  /* 0x00000004121d7c24 */ /* 0x004fc8000f8e02ff */
[----:B------:R-:W-:-:S05]  /*1260*/  IMAD R26, R29, 0x200, R26 ;  /* 0x000002001d1a7824 */ /* 0x000fca00078e021a */
[----:B------:R-:W-:Y:S01]  /*1270*/  LEA R22, R22, R26, 0xa ;  /* 0x0000001a16167211 */ /* 0x000fe200078e50ff */
[----:B---3--:R-:W-:Y:S02]  /*1280*/  IMAD R29, R24, UR4, RZ ;  /* 0x00000004181d7c24 */ /* 0x008fe4000f8e02ff */
[----:B------:R-:W-:-:S04]  /*1290*/  IMAD R25, R25, UR4, RZ ;  /* 0x0000000419197c24 */ /* 0x000fc8000f8e02ff */
[----:B------:R-:W-:-:S04]  /*12a0*/  IMAD R22, R25, 0x800, R22 ;  /* 0x0000080019167824 */ /* 0x000fc800078e0216 */
[----:B------:R-:W-:-:S04]  /*12b0*/  IMAD R22, R29, 0x1000, R22 ;  /* 0x000010001d167824 */ /* 0x000fc800078e0216 */
[----:B------:R-:W-:-:S04]  /*12c0*/  IMAD R22, R23, 0x2000, R22 ;  /* 0x0000200017167824 */ /* 0x000fc800078e0216 */
[----:B------:R-:W-:Y:S02]  /*12d0*/  IMAD R22, R27, 0x4000, R22 ;  /* 0x000040001b167824 */ /* 0x000fe400078e0216 */
[----:B------:R-:W-:Y:S01]  /*12e0*/  IMAD R15, R16, UR4, RZ ;  /* 0x00000004100f7c24 */ /* 0x000fe2000f8e02ff */
[----:B------:R-:W-:-:S04]  /*12f0*/  USHF.L.U32 UR4, UR4, 0x10, URZ ;  /* 0x0000001004047899 */ /* 0x000fc800080006ff */
[----:B------:R-:W-:Y:S01]  /*1300*/  LEA R18, R15, R22, 0xf ;  /* 0x000000160f127211 */ /* 0x000fe200078e78ff */
[----:B------:R-:W-:Y:S07]  /*1310*/  @P1 BRA `(.L_x_15) ;  /* 0xfffffffc00141947 */ /* 0x000fee000383ffff */
.L_x_14:
[----:B------:R-:W-:Y:S05]  /*1320*/  @!P0 BRA `(.L_x_16) ;  /* 0x0000000400388947 */ /* 0x000fea0003800000 */
[----:B------:R-:W-:Y:S02]  /*1330*/  IADD3 R14, PT, PT, R4, -0x1, RZ ;  /* 0xffffffff040e7810 */ /* 0x000fe40007ffe0ff */
[----:B------:R-:W-:Y:S02]  /*1340*/  ISETP.NE.AND P0, PT, R5, RZ, PT ;  /* 0x000000ff0500720c */ /* 0x000fe40003f05270 */
[----:B------:R-:W-:-:S13]  /*1350*/  ISETP.GE.U32.AND P1, PT, R14, 0x7, PT ;  /* 0x000000070e00780c */ /* 0x000fda0003f26070 */
[----:B------:R-:W-:Y:S05]  /*1360*/  @!P1 BRA `(.L_x_17) ;  /* 0x0000000000849947 */ /* 0x000fea0003800000 */
[----:B------:R-:W0:Y:S01]  /*1370*/  LDC.64 R14, c[0x0][0x390] ;  /* 0x0000e400ff0e7b82 */ /* 0x000e220000000a00 */
[----:B------:R-:W-:Y:S01]  /*1380*/  IMAD.IADD R17, R7, 0x1, R19 ;  /* 0x0000000107117824 */ /* 0x000fe200078e0213 */
[----:B------:R-:W1:Y:S03]  /*1390*/  LDCU.64 UR6, c[0x0][0x390] ;  /* 0x00007200ff0677ac */ /* 0x000e660008000a00 */
[----:B0-----:R-:W-:-:S05]  /*13a0*/  IMAD.WIDE R14, R17, 0x4, R14 ;  /* 0x00000004110e7825 */ /* 0x001fca00078e020e */
[----:B------:R-:W2:Y:S04]  /*13b0*/  LDG.E R27, desc[UR8][R14.64] ;  /* 0x000000080e1b7981 */ /* 0x000ea8000c1e1900 */
[----:B------:R-:W3:Y:S04]  /*13c0*/  LDG.E R25, desc[UR8][R14.64+-0x4] ;  /* 0xfffffc080e197981 */ /* 0x000ee8000c1e1900 */
[----:B------:R-:W4:Y:S01]  /*13d0*/  LDG.E R24, desc[UR8][R14.64+-0x8] ;  /* 0xfffff8080e187981 */ /* 0x000f22000c1e1900 */
[----:B------:R-:W-:-:S03]  /*13e0*/  IADD3 R17, P1, PT, R2, R19, RZ ;  /* 0x0000001302117210 */ /* 0x000fc60007f3e0ff */
[----:B------:R-:W5:Y:S01]  /*13f0*/  LDG.E R22, desc[UR8][R14.64+-0xc] ;  /* 0xfffff4080e167981 */ /* 0x000f62000c1e1900 */
[----:B------:R-:W-:Y:S02]  /*1400*/  LEA.HI.X.SX32 R20, R19, R8, 0x1, P1 ;  /* 0x0000000813147211 */ /* 0x000fe400008f0eff */
[C---:B-1----:R-:W-:Y:S01]  /*1410*/  LEA R16, P1, R17.reuse, UR6, 0x2 ;  /* 0x0000000611107c11 */ /* 0x042fe2000f8210ff */
[----:B------:R-:W5:Y:S03]  /*1420*/  LDG.E R21, desc[UR8][R14.64+-0x10] ;  /* 0xfffff0080e157981 */ /* 0x000f66000c1e1900 */
[----:B------:R-:W-:Y:S01]  /*1430*/  LEA.HI.X R17, R17, UR7, R20, 0x2, P1 ;  /* 0x0000000711117c11 */ /* 0x000fe200088f1414 */
[----:B------:R-:W5:Y:S04]  /*1440*/  LDG.E R23, desc[UR8][R14.64+-0x18] ;  /* 0xffffe8080e177981 */ /* 0x000f68000c1e1900 */
[----:B------:R-:W5:Y:S04]  /*1450*/  LDG.E R20, desc[UR8][R14.64+-0x14] ;  /* 0xffffec080e147981 */ /* 0x000f68000c1e1900 */
[----:B------:R-:W5:Y:S01]  /*1460*/  LDG.E R16, desc[UR8][R16.64+-0x20] ;  /* 0xffffe00810107981 */ /* 0x000f62000c1e1900 */
[----:B------:R-:W-:-:S02]  /*1470*/  VIADD R19, R19, 0xfffffff8 ;  /* 0xfffffff813137836 */ /* 0x000fc40000000000 */
[----:B--2---:R-:W-:Y:S02]  /*1480*/  IMAD R27, R27, UR4, R18 ;  /* 0x000000041b1b7c24 */ /* 0x004fe4000f8e0212 */
[----:B---3--:R-:W-:Y:S02]  /*1490*/  IMAD R18, R25, UR4, RZ ;  /* 0x0000000419127c24 */ /* 0x008fe4000f8e02ff */
[----:B----4-:R-:W-:Y:S02]  /*14a0*/  IMAD R25, R24, UR4, RZ ;  /* 0x0000000418197c24 */ /* 0x010fe4000f8e02ff */
[----:B------:R-:W-:Y:S02]  /*14b0*/  IMAD R18, R18, 0x2, R27 ;  /* 0x0000000212127824 */ /* 0x000fe400078e021b */
[----:B-----5:R-:W-:-:S03]  /*14c0*/  IMAD R27, R22, UR4, RZ ;  /* 0x00000004161b7c24 */ /* 0x020fc6000f8e02ff */
[----:B------:R-:W-:Y:S01]  /*14d0*/  LEA R18, R25, R18, 0x2 ;  /* 0x0000001219127211 */ /* 0x000fe200078e10ff */
[----:B------:R-:W-:-:S04]  /*14e0*/  IMAD R21, R21, UR4, RZ ;  /* 0x0000000415157c24 */ /* 0x000fc8000f8e02ff */
[----:B------:R-:W-:Y:S02]  /*14f0*/  IMAD R18, R27, 0x8, R18 ;  /* 0x000000081b127824 */ /* 0x000fe400078e0212 */
[----:B------:R-:W-:Y:S02]  /*1500*/  IMAD R25, R20, UR4, RZ ;  /* 0x0000000414197c24 */ /* 0x000fe4000f8e02ff */
[----:B------:R-:W-:Y:S02]  /*1510*/  IMAD R18, R21, 0x10, R18 ;  /* 0x0000001015127824 */ /* 0x000fe400078e0212 */
[----:B------:R-:W-:-:S03]  /*1520*/  IMAD R23, R23, UR4, RZ ;  /* 0x0000000417177c24 */ /* 0x000fc6000f8e02ff */
[----:B------:R-:W-:Y:S01]  /*1530*/  LEA R18, R25, R18, 0x5 ;  /* 0x0000001219127211 */ /* 0x000fe200078e28ff */
[----:B------:R-:W-:-:S04]  /*1540*/  IMAD R15, R16, UR4, RZ ;  /* 0x00000004100f7c24 */ /* 0x000fc8000f8e02ff */
[----:B------:R-:W-:Y:S01]  /*1550*/  IMAD R18, R23, 0x40, R18 ;  /* 0x0000004017127824 */ /* 0x000fe200078e0212 */
[----:B------:R-:W-:-:S04]  /*1560*/  USHF.L.U32 UR4, UR4, 0x8, URZ ;  /* 0x0000000804047899 */ /* 0x000fc800080006ff */
[----:B------:R-:W-:-:S08]  /*1570*/  LEA R18, R15, R18, 0x7 ;  /* 0x000000120f127211 */ /* 0x000fd000078e38ff */
.L_x_17:
[----:B------:R-:W-:Y:S05]  /*1580*/  @!P0 BRA `(.L_x_16) ;  /* 0x0000000000a08947 */ /* 0x000fea0003800000 */
[----:B------:R-:W-:Y:S01]  /*1590*/  VIADD R14, R5, 0xffffffff ;  /* 0xffffffff050e7836 */ /* 0x000fe20000000000 */
[----:B------:R-:W-:-:S04]  /*15a0*/  ISETP.NE.AND P0, PT, R6, RZ, PT ;  /* 0x000000ff0600720c */ /* 0x000fc80003f05270 */
[----:B------:R-:W-:-:S13]  /*15b0*/  ISETP.GE.U32.AND P1, PT, R14, 0x3, PT ;  /* 0x000000030e00780c */ /* 0x000fda0003f26070 */
[----:B------:R-:W-:Y:S05]  /*15c0*/  @!P1 BRA `(.L_x_18) ;  /* 0x0000000000549947 */ /* 0x000fea0003800000 */
[----:B------:R-:W0:Y:S01]  /*15d0*/  LDC.64 R14, c[0x0][0x390] ;  /* 0x0000e400ff0e7b82 */ /* 0x000e220000000a00 */
[----:B------:R-:W1:Y:S01]  /*15e0*/  LDCU.64 UR6, c[0x0][0x390] ;  /* 0x00007200ff0677ac */ /* 0x000e620008000a00 */
[-C--:B------:R-:W-:Y:S02]  /*15f0*/  IADD3 R17, PT, PT, R7, R19.reuse, RZ ;  /* 0x0000001307117210 */ /* 0x080fe40007ffe0ff */
[----:B------:R-:W-:-:S03]  /*1600*/  IADD3 R22, P1, PT, R2, R19, RZ ;  /* 0x0000001302167210 */ /* 0x000fc60007f3e0ff */
[----:B0-----:R-:W-:Y:S01]  /*1610*/  IMAD.WIDE R14, R17, 0x4, R14 ;  /* 0x00000004110e7825 */ /* 0x001fe200078e020e */
[----:B------:R-:W-:Y:S02]  /*1620*/  LEA.HI.X.SX32 R17, R19, R8, 0x1, P1 ;  /* 0x0000000813117211 */ /* 0x000fe400008f0eff */
[C---:B-1----:R-:W-:Y:S02]  /*1630*/  LEA R16, P1, R22.reuse, UR6, 0x2 ;  /* 0x0000000616107c11 */ /* 0x042fe4000f8210ff */
[----:B------:R-:W2:Y:S04]  /*1640*/  LDG.E R21, desc[UR8][R14.64] ;  /* 0x000000080e157981 */ /* 0x000ea8000c1e1900 */
[----:B------:R-:W3:Y:S01]  /*1650*/  LDG.E R20, desc[UR8][R14.64+-0x4] ;  /* 0xfffffc080e147981 */ /* 0x000ee2000c1e1900 */
[----:B------:R-:W-:-:S03]  /*1660*/  LEA.HI.X R17, R22, UR7, R17, 0x2, P1 ;  /* 0x0000000716117c11 */ /* 0x000fc600088f1411 */
[----:B------:R-:W4:Y:S04]  /*1670*/  LDG.E R22, desc[UR8][R14.64+-0x8] ;  /* 0xfffff8080e167981 */ /* 0x000f28000c1e1900 */
[----:B------:R-:W5:Y:S01]  /*1680*/  LDG.E R16, desc[UR8][R16.64+-0x10] ;  /* 0xfffff00810107981 */ /* 0x000f62000c1e1900 */
[----:B------:R-:W-:Y:S01]  /*1690*/  IADD3 R19, PT, PT, R19, -0x4, RZ ;  /* 0xfffffffc13137810 */ /* 0x000fe20007ffe0ff */
[----:B--2---:R-:W-:Y:S02]  /*16a0*/  IMAD R21, R21, UR4, R18 ;  /* 0x0000000415157c24 */ /* 0x004fe4000f8e0212 */
[----:B---3--:R-:W-:Y:S02]  /*16b0*/  IMAD R20, R20, UR4, RZ ;  /* 0x0000000414147c24 */ /* 0x008fe4000f8e02ff */
[----:B----4-:R-:W-:-:S02]  /*16c0*/  IMAD R23, R22, UR4, RZ ;  /* 0x0000000416177c24 */ /* 0x010fc4000f8e02ff */
[----:B------:R-:W-:Y:S02]  /*16d0*/  IMAD R20, R20, 0x2, R21 ;  /* 0x0000000214147824 */ /* 0x000fe400078e0215 */
[----:B-----5:R-:W-:Y:S01]  /*16e0*/  IMAD R18, R16, UR4, RZ ;  /* 0x0000000410127c24 */ /* 0x020fe2000f8e02ff */
[----:B------:R-:W-:Y:S01]  /*16f0*/  USHF.L.U32 UR4, UR4, 0x4, URZ ;  /* 0x0000000404047899 */ /* 0x000fe200080006ff */
[----:B------:R-:W-:-:S05]  /*1700*/  IMAD R23, R23, 0x4, R20 ;  /* 0x0000000417177824 */ /* 0x000fca00078e0214 */
[----:B------:R-:W-:-:S07]  /*1710*/  LEA R18, R18, R23, 0x3 ;  /* 0x0000001712127211 */ /* 0x000fce00078e18ff */
.L_x_18:
[----:B------:R-:W-:Y:S05]  /*1720*/  @!P0 BRA `(.L_x_16) ;  /* 0x0000000000388947 */ /* 0x000fea0003800000 */
[----:B------:R-:W0:Y:S01]  /*1730*/  LDC.64 R14, c[0x0][0x390] ;  /* 0x0000e400ff0e7b82 */ /* 0x000e220000000a00 */
[----:B------:R-:W-:-:S04]  /*1740*/  IMAD.IADD R19, R7, 0x1, R19 ;  /* 0x0000000107137824 */ /* 0x000fc800078e0213 */
[----:B0-----:R-:W-:-:S05]  /*1750*/  IMAD.WIDE R14, R19, 0x4, R14 ;  /* 0x00000004130e7825 */ /* 0x001fca00078e020e */
[----:B------:R-:W2:Y:S01]  /*1760*/  LDG.E R17, desc[UR8][R14.64] ;  /* 0x000000080e117981 */ /* 0x000ea2000c1e1900 */
[----:B------:R-:W-:Y:S01]  /*1770*/  ISETP.NE.AND P0, PT, R6, 0x1, PT ;  /* 0x000000010600780c */ /* 0x000fe20003f05270 */
[----:B--2---:R-:W-:-:S12]  /*1780*/  IMAD R18, R17, UR4, R18 ;  /* 0x0000000411127c24 */ /* 0x004fd8000f8e0212 */
[----:B------:R-:W-:Y:S05]  /*1790*/  @!P0 BRA `(.L_x_16) ;  /* 0x00000000001c8947 */ /* 0x000fea0003800000 */
[----:B------:R-:W-:Y:S01]  /*17a0*/  ISETP.NE.AND P0, PT, R6, 0x2, PT ;  /* 0x000000020600780c */ /* 0x000fe20003f05270 */
[----:B------:R-:W2:-:S12]  /*17b0*/  LDG.E R16, desc[UR8][R14.64+-0x4] ;  /* 0xfffffc080e107981 */ /* 0x000e98000c1e1900 */
[----:B------:R-:W3:Y:S01]  /*17c0*/  @P0 LDG.E R19, desc[UR8][R14.64+-0x8] ;  /* 0xfffff8080e130981 */ /* 0x000ee2000c1e1900 */
[----:B--2---:R-:W-:-:S05]  /*17d0*/  IMAD R17, R16, UR4, RZ ;  /* 0x0000000410117c24 */ /* 0x004fca000f8e02ff */
[----:B------:R-:W-:Y:S01]  /*17e0*/  LEA R18, R17, R18, 0x1 ;  /* 0x0000001211127211 */ /* 0x000fe200078e08ff */
[----:B---3--:R-:W-:-:S04]  /*17f0*/  @P0 IMAD R19, R19, UR4, RZ ;  /* 0x0000000413130c24 */ /* 0x008fc8000f8e02ff */
[----:B------:R-:W-:-:S07]  /*1800*/  @P0 IMAD R18, R19, 0x4, R18 ;  /* 0x0000000413120824 */ /* 0x000fce00078e0212 */
.L_x_16:
[----:B------:R-:W-:Y:S01]  /*1810*/  LEA R15, R10, R3, 0x2 ;  /* 0x000000030a0f7211 */ /* 0x000fe200078e10ff */
[----:B------:R-:W-:Y:S01]  /*1820*/  IMAD.MOV.U32 R10, RZ, RZ, 0x1 ;  /* 0x00000001ff0a7424 */ /* 0x000fe200078e00ff */
[----:B------:R-:W-:-:S03]  /*1830*/  UPLOP3.LUT UP0, UPT, UPT, UPT, UPT, 0x40, 0x4 ;  /* 0x000000000004789c */ /* 0x000fc60003f0e870 */
[----:B------:R0:W-:Y:S01]  /*1840*/  STS [R15], R18 ;  /* 0x000000120f007388 */ /* 0x0001e20000000800 */
[----:B------:R-:W-:Y:S07]  /*1850*/  BRA.U UP1, `(.L_x_19) ;  /* 0xfffffff501847547 */ /* 0x000fee000b83ffff */
[----:B------:R1:W2:Y:S01]  /*1860*/  LDS.64 R4, [R3] ;  /* 0x0000000003047984 */ /* 0x0002a20000000a00 */
[----:B------:R-:W-:Y:S05]  /*1870*/  BRA `(.L_x_20) ;  /* 0x0000000000107947 */ /* 0x000fea0003800000 */
.L_x_13:
[----:B------:R-:W-:Y:S01]  /*1880*/  HFMA2 R7, -RZ, RZ, 0, 5.9604644775390625e-08 ;  /* 0x00000001ff077431 */ /* 0x000fe200000001ff */
[----:B------:R3:W-:Y:S01]  /*1890*/  STS.64 [R3], RZ ;  /* 0x000000ff03007388 */ /* 0x0007e20000000a00 */
[----:B------:R-:W-:-:S03]  /*18a0*/  CS2R R4, SRZ ;  /* 0x0000000000047805 */ /* 0x000fc6000001ff00 */
[----:B------:R3:W-:Y:S04]  /*18b0*/  STG.E desc[UR8][R12.64], R7 ;  /* 0x000000070c007986 */ /* 0x0007e8000c101908 */
.L_x_20:
[----:B-1-3--:R-:W1:Y:S01]  /*18c0*/  LDC.64 R2, c[0x0][0x3a8] ;  /* 0x0000ea00ff027b82 */ /* 0x00ae620000000a00 */
[----:B------:R-:W-:-:S05]  /*18d0*/  VIADD R7, R0, UR5 ;  /* 0x0000000500077c36 */ /* 0x000fca0008000000 */
[----:B------:R-:W-:-:S05]  /*18e0*/  SHF.L.U32 R7, R7, 0x1, RZ ;  /* 0x0000000107077819 */ /* 0x000fca00000006ff */
[----:B-1----:R-:W-:-:S05]  /*18f0*/  IMAD.WIDE R2, R7, 0x4, R2 ;  /* 0x0000000407027825 */ /* 0x002fca00078e0202 */
[----:B--2---:R-:W-:Y:S04]  /*1900*/  STG.E desc[UR8][R2.64], R4 ;  /* 0x0000000402007986 */ /* 0x004fe8000c101908 */
[----:B------:R-:W-:Y:S01]  /*1910*/  STG.E desc[UR8][R2.64+0x4], R5 ;  /* 0x0000040502007986 */ /* 0x000fe2000c101908 */
[----:B------:R-:W-:Y:S05]  /*1920*/  EXIT ;  /* 0x000000000000794d */ /* 0x000fea0003800000 */
.L_x_21:
        /* <DEDUP_REMOVED lines=13> */
.L_x_30:


//--------------------- .text._Z18findMaxIndexKernelP7double2PiPdiiS1_ --------------------------
	.section	.text._Z18findMaxIndexKernelP7double2PiPdiiS1_,"ax",@progbits
	.align	128
        .global         _Z18findMaxIndexKernelP7double2PiPdiiS1_
        .type           _Z18findMaxIndexKernelP7double2PiPdiiS1_,@function
        .size           _Z18findMaxIndexKernelP7double2PiPdiiS1_,(.L_x_31 - _Z18findMaxIndexKernelP7double2PiPdiiS1_)
        .other          _Z18findMaxIndexKernelP7double2PiPdiiS1_,@"STO_CUDA_ENTRY STV_DEFAULT"
_Z18findMaxIndexKernelP7double2PiPdiiS1_:
.text._Z18findMaxIndexKernelP7double2PiPdiiS1_:
[----:B------:R-:W-:Y:S01]  /*0000*/  LDC R1, c[0x0][0x37c] ;  /* 0x0000df00ff017b82 */ /* 0x000fe20000000800 */
[----:B------:R-:W0:Y:S07]  /*0010*/  S2R R17, SR_TID.X ;  /* 0x0000000000117919 */ /* 0x000e2e0000002100 */
[----:B------:R-:W0:Y:S01]  /*0020*/  S2UR UR4, SR_CTAID.X ;  /* 0x00000000000479c3 */ /* 0x000e220000002500 */
[----:B------:R-:W1:Y:S01]  /*0030*/  LDCU UR5, c[0x0][0x398] ;  /* 0x00007300ff0577ac */ /* 0x000e620008000800 */
[----:B------:R-:W2:Y:S06]  /*0040*/  LDCU.64 UR8, c[0x0][0x358] ;  /* 0x00006b00ff0877ac */ /* 0x000eac0008000a00 */
[----:B------:R-:W0:Y:S02]  /*0050*/  LDC R12, c[0x0][0x360] ;  /* 0x0000d800ff0c7b82 */ /* 0x000e240000000800 */
[----:B0-----:R-:W-:-:S05]  /*0060*/  IMAD R13, R12, UR4, R17 ;  /* 0x000000040c0d7c24 */ /* 0x001fca000f8e0211 */
[----:B-1----:R-:W-:-:S13]  /*0070*/  ISETP.GE.AND P0, PT, R13, UR5, PT ;  /* 0x000000050d007c0c */ /* 0x002fda000bf06270 */
[----:B------:R-:W0:Y:S02]  /*0080*/  @!P0 LDC.64 R4, c[0x0][0x380] ;  /* 0x0000e000ff048b82 */ /* 0x000e240000000a00 */
[----:B0-----:R-:W-:-:S06]  /*0090*/  @!P0 IMAD.WIDE R4, R13, 0x10, R4 ;  /* 0x000000100d048825 */ /* 0x001fcc00078e0204 */
[----:B--2---:R-:W2:Y:S01]  /*00a0*/  @!P0 LDG.E.128 R4, desc[UR8][R4.64] ;  /* 0x0000000804048981 */ /* 0x004ea2000c1e1d00 */
[----:B------:R-:W0:Y:S01]  /*00b0*/  S2UR UR6, SR_CgaCtaId ;  /* 0x00000000000679c3 */ /* 0x000e220000008800 */
[----:B------:R-:W-:Y:S01]  /*00c0*/  UMOV UR4, 0x400 ;  /* 0x0000040000047882 */ /* 0x000fe20000000000 */
[----:B------:R-:W-:Y:S01]  /*00d0*/  CS2R R10, SRZ ;  /* 0x00000000000a7805 */ /* 0x000fe2000001ff00 */
[----:B------:R-:W-:Y:S01]  /*00e0*/  UIADD3 UR5, UPT, UPT, UR4, 0x4000, URZ ;  /* 0x0000400004057890 */ /* 0x000fe2000fffe0ff */
[----:B------:R-:W-:Y:S02]  /*00f0*/  @P0 IMAD.MOV.U32 R8, RZ, RZ, 0x0 ;  /* 0x00000000ff080424 */ /* 0x000fe400078e00ff */
[----:B------:R-:W-:Y:S02]  /*0100*/  @P0 IMAD.MOV.U32 R9, RZ, RZ, -0x3fa74000 ;  /* 0xc058c000ff090424 */ /* 0x000fe400078e00ff */
[----:B------:R-:W-:Y:S01]  /*0110*/  @P0 IMAD.MOV.U32 R3, RZ, RZ, -0x1 ;  /* 0xffffffffff030424 */ /* 0x000fe200078e00ff */
[----:B0-----:R-:W-:-:S02]  /*0120*/  ULEA UR4, UR6, UR4, 0x18 ;  /* 0x0000000406047291 */ /* 0x001fc4000f8ec0ff */
[----:B------:R-:W-:-:S04]  /*0130*/  ULEA UR5, UR6, UR5, 0x18 ;  /* 0x0000000506057291 */ /* 0x000fc8000f8ec0ff */
[C---:B------:R-:W-:Y:S02]  /*0140*/  LEA R15, R17.reuse, UR4, 0x4 ;  /* 0x00000004110f7c11 */ /* 0x040fe4000f8e20ff */
[----:B------:R-:W-:-:S03]  /*0150*/  LEA R0, R17, UR5, 0x2 ;  /* 0x0000000511007c11 */ /* 0x000fc6000f8e10ff */
[----:B--2---:R0:W-:Y:S04]  /*0160*/  @!P0 STS.128 [R15], R4 ;  /* 0x000000040f008388 */ /* 0x0041e80000000c00 */
[----:B------:R0:W-:Y:S04]  /*0170*/  @!P0 STS [R0], R13 ;  /* 0x0000000d00008388 */ /* 0x0001e80000000800 */
[----:B------:R0:W-:Y:S04]  /*0180*/  @P0 STS.128 [R15], R8 ;  /* 0x000000080f000388 */ /* 0x0001e80000000c00 */
[----:B------:R0:W-:Y:S01]  /*0190*/  @P0 STS [R0], R3 ;  /* 0x0000000300000388 */ /* 0x0001e20000000800 */
[----:B------:R-:W-:Y:S01]  /*01a0*/  BAR.SYNC.DEFER_BLOCKING 0x0 ;  /* 0x0000000000007b1d */ /* 0x000fe20000010000 */
[----:B------:R-:W-:-:S13]  /*01b0*/  ISETP.GE.U32.AND P0, PT, R12, 0x2, PT ;  /* 0x000000020c00780c */ /* 0x000fda0003f06070 */
[----:B0-----:R-:W-:Y:S05]  /*01c0*/  @!P0 BRA `(.L_x_22) ;  /* 0x0000000000508947 */ /* 0x001fea0003800000 */
[----:B------:R-:W0:Y:S02]  /*01d0*/  LDCU UR4, c[0x0][0x398] ;  /* 0x00007300ff0477ac */ /* 0x000e240008000800 */
.L_x_25:
[----:B------:R-:W-:Y:S01]  /*01e0*/  MOV R8, R12 ;  /* 0x0000000c00087202 */ /* 0x000fe20000000f00 */
[----:B------:R-:W-:Y:S01]  /*01f0*/  BSSY.RECONVERGENT B0, `(.L_x_23) ;  /* 0x000000e000007945 */ /* 0x000fe20003800200 */
[----:B------:R-:W-:-:S05]  /*0200*/  SHF.R.U32.HI R12, RZ, 0x1, R12 ;  /* 0x00000001ff0c7819 */ /* 0x000fca000001160c */
[----:B------:R-:W-:-:S05]  /*0210*/  IMAD.IADD R2, R13, 0x1, R12 ;  /* 0x000000010d027824 */ /* 0x000fca00078e020c */
[----:B0-----:R-:W-:-:S04]  /*0220*/  ISETP.GE.AND P0, PT, R2, UR4, PT ;  /* 0x0000000402007c0c */ /* 0x001fc8000bf06270 */
[----:B------:R-:W-:-:S13]  /*0230*/  ISETP.GE.U32.OR P0, PT, R17, R12, P0 ;  /* 0x0000000c1100720c */ /* 0x000fda0000706470 */
[----:B------:R-:W-:Y:S05]  /*0240*/  @P0 BRA `(.L_x_24) ;  /* 0x0000000000200947 */ /* 0x000fea0003800000 */
[----:B------:R-:W-:Y:S01]  /*0250*/  IMAD R4, R12, 0x10, R15 ;  /* 0x000000100c047824 */ /* 0x000fe200078e020f */
[----:B------:R-:W-:Y:S05]  /*0260*/  LDS.64 R2, [R15] ;  /* 0x000000000f027984 */ /* 0x000fea0000000a00 */
[----:B------:R-:W0:Y:S02]  /*0270*/  LDS.128 R4, [R4] ;  /* 0x0000000004047984 */ /* 0x000e240000000c00 */
[----:B0-----:R-:W-:-:S14]  /*0280*/  DSETP.GEU.AND P0, PT, R2, R4, PT ;  /* 0x000000040200722a */ /* 0x001fdc0003f0e000 */
[----:B------:R-:W-:Y:S01]  /*0290*/  @!P0 LEA R2, R12, R0, 0x2 ;  /* 0x000000000c028211 */ /* 0x000fe200078e10ff */
[----:B------:R-:W-:Y:S04]  /*02a0*/  @!P0 STS.128 [R15], R4 ;  /* 0x000000040f008388 */ /* 0x000fe80000000c00 */
[----:B------:R-:W0:Y:S04]  /*02b0*/  @!P0 LDS R3, [R2] ;  /* 0x0000000002038984 */ /* 0x000e280000000800 */
[----:B0-----:R0:W-:Y:S02]  /*02c0*/  @!P0 STS [R0], R3 ;  /* 0x0000000300008388 */ /* 0x0011e40000000800 */
.L_x_24:
[----:B------:R-:W-:Y:S05]  /*02d0*/  BSYNC.RECONVERGENT B0 ;  /* 0x0000000000007941 */ /* 0x000fea0003800200 */
.L_x_23:
[----:B------:R-:W-:Y:S01]  /*02e0*/  BAR.SYNC.DEFER_BLOCKING 0x0 ;  /* 0x0000000000007b1d */ /* 0x000fe20000010000 */
[----:B------:R-:W-:-:S13]  /*02f0*/  ISETP.GT.U32.AND P0, PT, R8, 0x3, PT ;  /* 0x000000030800780c */ /* 0x000fda0003f04070 */
[----:B------:R-:W-:Y:S05]  /*0300*/  @P0 BRA `(.L_x_25) ;  /* 0xfffffffc00b40947 */ /* 0x000fea000383ffff */
.L_x_22:
[----:B------:R-:W-:-:S13]  /*0310*/  ISETP.NE.AND P0, PT, R17, RZ, PT ;  /* 0x000000ff1100720c */ /* 0x000fda0003f05270 */
[----:B------:R-:W-:Y:S05]  /*0320*/  @P0 EXIT ;  /* 0x000000000000094d */ /* 0x000fea0003800000 */
[----:B------:R-:W1:Y:S01]  /*0330*/  S2UR UR5, SR_CgaCtaId ;  /* 0x00000000000579c3 */ /* 0x000e620000008800 */
[----:B------:R-:W-:-:S07]  /*0340*/  UMOV UR4, 0x400 ;  /* 0x0000040000047882 */ /* 0x000fce0000000000 */
[----:B------:R-:W2:Y:S08]  /*0350*/  LDC R13, c[0x0][0x39c] ;  /* 0x0000e700ff0d7b82 */ /* 0x000eb00000000800 */
[----:B0-----:R-:W2:Y:S01]  /*0360*/  LDC.64 R2, c[0x0][0x388] ;  /* 0x0000e200ff027b82 */ /* 0x001ea20000000a00 */
[----:B-1----:R-:W-:-:S07]  /*0370*/  ULEA UR4, UR5, UR4, 0x18 ;  /* 0x0000000405047291 */ /* 0x002fce000f8ec0ff */
[----:B------:R-:W0:Y:S02]  /*0380*/  LDC.64 R6, c[0x0][0x390] ;  /* 0x0000e400ff067b82 */ /* 0x000e240000000a00 */
[----:B------:R-:W1:Y:S06]  /*0390*/  LDS R11, [UR4+0x4000] ;  /* 0x00400004ff0b7984 */ /* 0x000e6c0008000800 */
[----:B------:R-:W3:Y:S01]  /*03a0*/  LDC.64 R8, c[0x0][0x3a0] ;  /* 0x0000e800ff087b82 */ /* 0x000ee20000000a00 */
[----:B------:R-:W4:Y:S01]  /*03b0*/  LDS.64 R4, [UR4] ;  /* 0x00000004ff047984 */ /* 0x000f220008000a00 */
[----:B--2---:R-:W-:-:S04]  /*03c0*/  IMAD.WIDE R2, R13, 0x4, R2 ;  /* 0x000000040d027825 */ /* 0x004fc800078e0202 */
[----:B0-----:R-:W-:-:S04]  /*03d0*/  IMAD.WIDE R6, R13, 0x8, R6 ;  /* 0x000000080d067825 */ /* 0x001fc800078e0206 */
[----:B---3--:R-:W-:Y:S01]  /*03e0*/  IMAD.WIDE R8, R13, 0x4, R8 ;  /* 0x000000040d087825 */ /* 0x008fe200078e0208 */
[----:B-1----:R-:W-:Y:S04]  /*03f0*/  STG.E desc[UR8][R2.64], R11 ;  /* 0x0000000b02007986 */ /* 0x002fe8000c101908 */
[----:B----4-:R-:W-:Y:S04]  /*0400*/  STG.E.64 desc[UR8][R6.64], R4 ;  /* 0x0000000406007986 */ /* 0x010fe8000c101b08 */
[----:B------:R-:W-:Y:S01]  /*0410*/  STG.E desc[UR8][R8.64], R13 ;  /* 0x0000000d08007986 */ /* 0x000fe2000c101908 */
[----:B------:R-:W-:Y:S05]  /*0420*/  EXIT ;  /* 0x000000000000794d */ /* 0x000fea0003800000 */
.L_x_26:
        /* <DEDUP_REMOVED lines=13> */
.L_x_31:


//--------------------- .nv.shared._Z14applyPhaseFlipP7double2x --------------------------
	.section	.nv.shared._Z14applyPhaseFlipP7double2x,"aw",@nobits
	.sectionflags	@""
	.align	16
	.zero		1024


//--------------------- .nv.shared.reserved.0     --------------------------
	.section	.nv.shared.reserved.0,"aw",@nobits
	.weak		__nv_reservedSMEM_offset_0_alias
	.size		__nv_reservedSMEM_offset_0_alias, 0, 64
	.other		__nv_reservedSMEM_offset_0_alias,@"STO_CUDA_RESERVED_SHARED STV_DEFAULT"
__nv_reservedSMEM_offset_0_alias:
	.zero		0
	.zero		64


//--------------------- .nv.shared._Z15contract_tensorP7double2PKS_iPiixS3_ --------------------------
	.section	.nv.shared._Z15contract_tensorP7double2PKS_iPiixS3_,"aw",@nobits
	.sectionflags	@""
	.align	16
	.zero		1024


//--------------------- .nv.shared._Z11compute_idxiPiS_ixS_ --------------------------
	.section	.nv.shared._Z11compute_idxiPiS_ixS_,"aw",@nobits
	.sectionflags	@""
	.align	16
	.zero		1024


//--------------------- .nv.shared._Z18findMaxIndexKernelP7double2PiPdiiS1_ --------------------------
	.section	.nv.shared._Z18findMaxIndexKernelP7double2PiPdiiS1_,"aw",@nobits
	.sectionflags	@""
	.align	16
.nv.shared._Z18findMaxIndexKernelP7double2PiPdiiS1_:
	.zero		21504


//--------------------- .nv.constant0._Z14applyPhaseFlipP7double2x --------------------------
	.section	.nv.constant0._Z14applyPhaseFlipP7double2x,"a",@progbits
	.sectionflags	@""
	.align	4
.nv.constant0._Z14applyPhaseFlipP7double2x:
	.zero		912


//--------------------- .nv.constant0._Z15contract_tensorP7double2PKS_iPiixS3_ --------------------------
	.section	.nv.constant0._Z15contract_tensorP7double2PKS_iPiixS3_,"a",@progbits
	.sectionflags	@""
	.align	4
.nv.constant0._Z15contract_tensorP7double2PKS_iPiixS3_:
	.zero		952


//--------------------- .nv.constant0._Z11compute_idxiPiS_ixS_ --------------------------
	.section	.nv.constant0._Z11compute_idxiPiS_ixS_,"a",@progbits
	.sectionflags	@""
	.align	4
.nv.constant0._Z11compute_idxiPiS_ixS_:
	.zero		944


//--------------------- .nv.constant0._Z18findMaxIndexKernelP7double2PiPdiiS1_ --------------------------
	.section	.nv.constant0._Z18findMaxIndexKernelP7double2PiPdiiS1_,"a",@progbits
	.sectionflags	@""
	.align	4
.nv.constant0._Z18findMaxIndexKernelP7double2PiPdiiS1_:
	.zero		936


//--------------------- SYMBOLS --------------------------

	.type		.nv.reservedSmem.offset0,@object
	.size		.nv.reservedSmem.offset0,0x4
	.type		.nv.reservedSmem.cap,@object
	.size		.nv.reservedSmem.cap,0x4
